//
// Generated by NVIDIA NVVM Compiler
//
// Compiler Build ID: CL-36424714
// Cuda compilation tools, release 13.0, V13.0.88
// Based on NVVM 20.0.0
//

.version 9.0
.target sm_100
.address_size 64

	// .globl	_Z18blackScholesKernelPfS_S_S_S_S_iiS_
.func  (.param .align 16 .b8 func_retval0[16]) __internal_trig_reduction_slowpathd
(
	.param .b64 __internal_trig_reduction_slowpathd_param_0
)
;
.global .align 4 .b8 precalc_xorwow_matrix[102400];
.global .align 4 .b8 precalc_xorwow_offset_matrix[102400];
.global .align 4 .b8 mrg32k3aM1[2304];
.global .align 4 .b8 mrg32k3aM2[2304];
.global .align 4 .b8 mrg32k3aM1SubSeq[2016];
.global .align 4 .b8 mrg32k3aM2SubSeq[2016];
.global .align 4 .b8 mrg32k3aM1Seq[2304];
.global .align 4 .b8 mrg32k3aM2Seq[2304];
.const .align 8 .b8 __cr_lgamma_table[72];
.global .align 8 .b8 __cudart_i2opi_d[144] = {8, 93, 141, 31, 177, 95, 251, 107, 234, 146, 82, 138, 247, 57, 7, 61, 123, 241, 229, 235, 199, 186, 39, 117, 45, 234, 95, 158, 102, 63, 70, 79, 183, 9, 203, 39, 207, 126, 54, 109, 31, 109, 10, 90, 139, 17, 47, 239, 15, 152, 5, 222, 255, 151, 248, 31, 59, 40, 249, 189, 139, 95, 132, 156, 244, 57, 83, 131, 57, 214, 145, 57, 65, 126, 95, 180, 38, 112, 156, 233, 132, 68, 187, 46, 245, 53, 130, 232, 62, 167, 41, 177, 28, 235, 29, 254, 28, 146, 209, 9, 234, 46, 73, 6, 224, 210, 77, 66, 58, 110, 36, 183, 97, 197, 187, 222, 171, 99, 81, 254, 65, 144, 67, 60, 153, 149, 98, 219, 192, 221, 52, 245, 209, 87, 39, 252, 41, 21, 68, 78, 110, 131, 249, 162};
.global .align 16 .b8 __cudart_sin_cos_coeffs[128] = {70, 210, 176, 44, 241, 229, 90, 190, 146, 227, 172, 105, 227, 29, 199, 62, 161, 98, 219, 25, 160, 1, 42, 191, 24, 8, 17, 17, 17, 17, 129, 63, 84, 85, 85, 85, 85, 85, 197, 191, 0, 0, 0, 0, 0, 0, 0, 0, 0, 0, 0, 0, 0, 0, 0, 0, 100, 129, 253, 32, 131, 255, 168, 189, 40, 133, 239, 193, 167, 238, 33, 62, 217, 230, 6, 142, 79, 126, 146, 190, 233, 188, 221, 25, 160, 1, 250, 62, 71, 93, 193, 22, 108, 193, 86, 191, 81, 85, 85, 85, 85, 85, 165, 63, 0, 0, 0, 0, 0, 0, 224, 191, 0, 0, 0, 0, 0, 0, 240, 63};

.visible .entry _Z18blackScholesKernelPfS_S_S_S_S_iiS_(
	.param .u64 .ptr .align 1 _Z18blackScholesKernelPfS_S_S_S_S_iiS__param_0,
	.param .u64 .ptr .align 1 _Z18blackScholesKernelPfS_S_S_S_S_iiS__param_1,
	.param .u64 .ptr .align 1 _Z18blackScholesKernelPfS_S_S_S_S_iiS__param_2,
	.param .u64 .ptr .align 1 _Z18blackScholesKernelPfS_S_S_S_S_iiS__param_3,
	.param .u64 .ptr .align 1 _Z18blackScholesKernelPfS_S_S_S_S_iiS__param_4,
	.param .u64 .ptr .align 1 _Z18blackScholesKernelPfS_S_S_S_S_iiS__param_5,
	.param .u32 _Z18blackScholesKernelPfS_S_S_S_S_iiS__param_6,
	.param .u32 _Z18blackScholesKernelPfS_S_S_S_S_iiS__param_7,
	.param .u64 .ptr .align 1 _Z18blackScholesKernelPfS_S_S_S_S_iiS__param_8
)
{
	.reg .pred 	%p<15>;
	.reg .b32 	%r<73>;
	.reg .b32 	%f<72>;
	.reg .b64 	%rd<34>;
	.reg .b64 	%fd<74>;

	ld.param.u64 	%rd12, [_Z18blackScholesKernelPfS_S_S_S_S_iiS__param_0];
	ld.param.u64 	%rd8, [_Z18blackScholesKernelPfS_S_S_S_S_iiS__param_1];
	ld.param.u64 	%rd13, [_Z18blackScholesKernelPfS_S_S_S_S_iiS__param_2];
	ld.param.u64 	%rd14, [_Z18blackScholesKernelPfS_S_S_S_S_iiS__param_3];
	ld.param.u64 	%rd9, [_Z18blackScholesKernelPfS_S_S_S_S_iiS__param_4];
	ld.param.u32 	%r17, [_Z18blackScholesKernelPfS_S_S_S_S_iiS__param_6];
	ld.param.u32 	%r16, [_Z18blackScholesKernelPfS_S_S_S_S_iiS__param_7];
	cvta.to.global.u64 	%rd1, %rd12;
	cvta.to.global.u64 	%rd2, %rd13;
	cvta.to.global.u64 	%rd3, %rd14;
	mov.u32 	%r18, %ctaid.x;
	mov.u32 	%r19, %ntid.x;
	mov.u32 	%r20, %tid.x;
	mad.lo.s32 	%r1, %r18, %r19, %r20;
	setp.ge.s32 	%p1, %r1, %r17;
	@%p1 bra 	$L__BB0_13;
	setp.gt.s32 	%p2, %r16, 0;
	@%p2 bra 	$L__BB0_3;
	mul.wide.s32 	%rd15, %r1, 4;
	add.s64 	%rd16, %rd3, %rd15;
	ld.global.f32 	%f70, [%rd16];
	add.s64 	%rd17, %rd2, %rd15;
	ld.global.f32 	%f69, [%rd17];
	mov.f32 	%f71, 0f00000000;
	bra.uni 	$L__BB0_12;
$L__BB0_3:
	mul.lo.s32 	%r69, %r16, %r1;
	mul.wide.s32 	%rd18, %r1, 4;
	add.s64 	%rd4, %rd3, %rd18;
	cvta.to.global.u64 	%rd19, %rd9;
	add.s64 	%rd5, %rd19, %rd18;
	add.s64 	%rd6, %rd2, %rd18;
	cvta.to.global.u64 	%rd20, %rd8;
	add.s64 	%rd7, %rd20, %rd18;
	neg.s32 	%r70, %r16;
	mov.f32 	%f71, 0f00000000;
$L__BB0_4:
	mov.f64 	%fd13, 0d0000000000000000;
	mov.f64 	%fd14, 0d7FF0000000000000;
	mul.rn.f64 	%fd72, %fd14, %fd13;
	xor.b32  	%r22, %r69, -1429050551;
	mul.lo.s32 	%r23, %r22, 1099087573;
	setp.gt.s32 	%p3, %r69, -1;
	selp.b32 	%r24, -638133224, -1940497825, %p3;
	add.s32 	%r25, %r24, %r23;
	add.s32 	%r26, %r23, 123456789;
	xor.b32  	%r27, %r23, 362436069;
	add.s32 	%r28, %r23, 5783321;
	shr.u32 	%r29, %r26, 2;
	xor.b32  	%r30, %r29, %r26;
	shl.b32 	%r31, %r28, 4;
	shl.b32 	%r32, %r30, 1;
	xor.b32  	%r33, %r31, %r32;
	xor.b32  	%r34, %r33, %r28;
	xor.b32  	%r35, %r34, %r30;
	add.s32 	%r36, %r25, %r35;
	add.s32 	%r37, %r36, 362437;
	cvt.rn.f32.u32 	%f14, %r37;
	fma.rn.f32 	%f15, %f14, 0f2F800000, 0f2F000000;
	setp.lt.f32 	%p4, %f15, 0f00800000;
	mul.f32 	%f16, %f15, 0f4B000000;
	selp.f32 	%f17, %f16, %f15, %p4;
	selp.f32 	%f18, 0fC1B80000, 0f00000000, %p4;
	mov.b32 	%r38, %f17;
	add.s32 	%r39, %r38, -1059760811;
	and.b32  	%r40, %r39, -8388608;
	sub.s32 	%r41, %r38, %r40;
	mov.b32 	%f19, %r41;
	cvt.rn.f32.s32 	%f20, %r40;
	fma.rn.f32 	%f21, %f20, 0f34000000, %f18;
	add.f32 	%f22, %f19, 0fBF800000;
	fma.rn.f32 	%f23, %f22, 0fBE055027, 0f3E1039F6;
	fma.rn.f32 	%f24, %f23, %f22, 0fBDF8CDCC;
	fma.rn.f32 	%f25, %f24, %f22, 0f3E0F2955;
	fma.rn.f32 	%f26, %f25, %f22, 0fBE2AD8B9;
	fma.rn.f32 	%f27, %f26, %f22, 0f3E4CED0B;
	fma.rn.f32 	%f28, %f27, %f22, 0fBE7FFF22;
	fma.rn.f32 	%f29, %f28, %f22, 0f3EAAAA78;
	fma.rn.f32 	%f30, %f29, %f22, 0fBF000000;
	mul.f32 	%f31, %f22, %f30;
	fma.rn.f32 	%f32, %f31, %f22, %f22;
	fma.rn.f32 	%f33, %f21, 0f3F317218, %f32;
	setp.gt.u32 	%p5, %r38, 2139095039;
	fma.rn.f32 	%f34, %f17, 0f7F800000, 0f7F800000;
	selp.f32 	%f35, %f34, %f33, %p5;
	setp.eq.f32 	%p6, %f17, 0f00000000;
	selp.f32 	%f36, 0fFF800000, %f35, %p6;
	cvt.f64.f32 	%fd15, %f36;
	mul.f64 	%fd2, %fd15, 0dC000000000000000;
	shr.u32 	%r42, %r27, 2;
	xor.b32  	%r43, %r42, %r27;
	shl.b32 	%r44, %r35, 4;
	shl.b32 	%r45, %r43, 1;
	xor.b32  	%r46, %r45, %r44;
	xor.b32  	%r47, %r46, %r43;
	xor.b32  	%r48, %r47, %r35;
	add.s32 	%r49, %r25, %r48;
	add.s32 	%r50, %r49, 724874;
	cvt.rn.f32.u32 	%f37, %r50;
	fma.rn.f32 	%f38, %f37, 0f2F800000, 0f2F000000;
	cvt.f64.f32 	%fd16, %f38;
	mul.f64 	%fd3, %fd16, 0d401921FF2E48E8A7;
	setp.eq.f64 	%p7, %fd3, 0d7FF0000000000000;
	mov.b32 	%r72, 1;
	@%p7 bra 	$L__BB0_8;
	mul.f64 	%fd17, %fd3, 0d3FE45F306DC9C883;
	cvt.rni.s32.f64 	%r71, %fd17;
	cvt.rn.f64.s32 	%fd18, %r71;
	fma.rn.f64 	%fd19, %fd18, 0dBFF921FB54442D18, %fd3;
	fma.rn.f64 	%fd20, %fd18, 0dBC91A62633145C00, %fd19;
	fma.rn.f64 	%fd72, %fd18, 0dB97B839A252049C0, %fd20;
	setp.ltu.f64 	%p8, %fd3, 0d41E0000000000000;
	@%p8 bra 	$L__BB0_7;
	{ // callseq 0, 0
	.param .b64 param0;
	st.param.f64 	[param0], %fd3;
	.param .align 16 .b8 retval0[16];
	call.uni (retval0), 
	__internal_trig_reduction_slowpathd, 
	(
	param0
	);
	ld.param.f64 	%fd72, [retval0];
	ld.param.b32 	%r71, [retval0+8];
	} // callseq 0
$L__BB0_7:
	add.s32 	%r72, %r71, 1;
$L__BB0_8:
	shl.b32 	%r52, %r72, 6;
	cvt.u64.u32 	%rd21, %r52;
	and.b64  	%rd22, %rd21, 64;
	mov.u64 	%rd23, __cudart_sin_cos_coeffs;
	add.s64 	%rd24, %rd23, %rd22;
	mul.rn.f64 	%fd22, %fd72, %fd72;
	and.b32  	%r53, %r72, 1;
	setp.eq.b32 	%p9, %r53, 1;
	selp.f64 	%fd23, 0dBDA8FF8320FD8164, 0d3DE5DB65F9785EBA, %p9;
	ld.global.nc.v2.f64 	{%fd24, %fd25}, [%rd24];
	fma.rn.f64 	%fd26, %fd23, %fd22, %fd24;
	fma.rn.f64 	%fd27, %fd26, %fd22, %fd25;
	ld.global.nc.v2.f64 	{%fd28, %fd29}, [%rd24+16];
	fma.rn.f64 	%fd30, %fd27, %fd22, %fd28;
	fma.rn.f64 	%fd31, %fd30, %fd22, %fd29;
	ld.global.nc.v2.f64 	{%fd32, %fd33}, [%rd24+32];
	fma.rn.f64 	%fd34, %fd31, %fd22, %fd32;
	fma.rn.f64 	%fd35, %fd34, %fd22, %fd33;
	fma.rn.f64 	%fd36, %fd35, %fd72, %fd72;
	fma.rn.f64 	%fd37, %fd35, %fd22, 0d3FF0000000000000;
	selp.f64 	%fd38, %fd37, %fd36, %p9;
	and.b32  	%r54, %r72, 2;
	setp.eq.s32 	%p10, %r54, 0;
	mov.f64 	%fd39, 0d0000000000000000;
	sub.f64 	%fd40, %fd39, %fd38;
	selp.f64 	%fd41, %fd38, %fd40, %p10;
	sqrt.rn.f64 	%fd42, %fd2;
	mul.f64 	%fd43, %fd42, %fd41;
	cvt.rn.f32.f64 	%f39, %fd43;
	mul.wide.s32 	%rd25, %r1, 4;
	add.s64 	%rd26, %rd1, %rd25;
	ld.global.f32 	%f4, [%rd26];
	ld.global.f32 	%f70, [%rd4];
	cvt.f64.f32 	%fd44, %f70;
	ld.global.f32 	%f40, [%rd5];
	cvt.f64.f32 	%fd45, %f40;
	mul.f64 	%fd46, %fd45, 0dBFE0000000000000;
	fma.rn.f64 	%fd47, %fd46, %fd45, %fd44;
	ld.global.f32 	%f69, [%rd6];
	cvt.f64.f32 	%fd48, %f69;
	sqrt.rn.f32 	%f41, %f69;
	mul.f32 	%f42, %f40, %f41;
	mul.f32 	%f43, %f42, %f39;
	cvt.f64.f32 	%fd49, %f43;
	fma.rn.f64 	%fd8, %fd47, %fd48, %fd49;
	fma.rn.f64 	%fd50, %fd8, 0d3FF71547652B82FE, 0d4338000000000000;
	{
	.reg .b32 %temp; 
	mov.b64 	{%r11, %temp}, %fd50;
	}
	mov.f64 	%fd51, 0dC338000000000000;
	add.rn.f64 	%fd52, %fd50, %fd51;
	fma.rn.f64 	%fd53, %fd52, 0dBFE62E42FEFA39EF, %fd8;
	fma.rn.f64 	%fd54, %fd52, 0dBC7ABC9E3B39803F, %fd53;
	fma.rn.f64 	%fd55, %fd54, 0d3E5ADE1569CE2BDF, 0d3E928AF3FCA213EA;
	fma.rn.f64 	%fd56, %fd55, %fd54, 0d3EC71DEE62401315;
	fma.rn.f64 	%fd57, %fd56, %fd54, 0d3EFA01997C89EB71;
	fma.rn.f64 	%fd58, %fd57, %fd54, 0d3F2A01A014761F65;
	fma.rn.f64 	%fd59, %fd58, %fd54, 0d3F56C16C1852B7AF;
	fma.rn.f64 	%fd60, %fd59, %fd54, 0d3F81111111122322;
	fma.rn.f64 	%fd61, %fd60, %fd54, 0d3FA55555555502A1;
	fma.rn.f64 	%fd62, %fd61, %fd54, 0d3FC5555555555511;
	fma.rn.f64 	%fd63, %fd62, %fd54, 0d3FE000000000000B;
	fma.rn.f64 	%fd64, %fd63, %fd54, 0d3FF0000000000000;
	fma.rn.f64 	%fd65, %fd64, %fd54, 0d3FF0000000000000;
	{
	.reg .b32 %temp; 
	mov.b64 	{%r12, %temp}, %fd65;
	}
	{
	.reg .b32 %temp; 
	mov.b64 	{%temp, %r13}, %fd65;
	}
	shl.b32 	%r55, %r11, 20;
	add.s32 	%r56, %r55, %r13;
	mov.b64 	%fd73, {%r12, %r56};
	{
	.reg .b32 %temp; 
	mov.b64 	{%temp, %r57}, %fd8;
	}
	mov.b32 	%f44, %r57;
	abs.f32 	%f7, %f44;
	setp.lt.f32 	%p11, %f7, 0f4086232B;
	@%p11 bra 	$L__BB0_11;
	setp.lt.f64 	%p12, %fd8, 0d0000000000000000;
	add.f64 	%fd66, %fd8, 0d7FF0000000000000;
	selp.f64 	%fd73, 0d0000000000000000, %fd66, %p12;
	setp.geu.f32 	%p13, %f7, 0f40874800;
	@%p13 bra 	$L__BB0_11;
	shr.u32 	%r58, %r11, 31;
	add.s32 	%r59, %r11, %r58;
	shr.s32 	%r60, %r59, 1;
	shl.b32 	%r61, %r60, 20;
	add.s32 	%r62, %r13, %r61;
	mov.b64 	%fd67, {%r12, %r62};
	sub.s32 	%r63, %r11, %r60;
	shl.b32 	%r64, %r63, 20;
	add.s32 	%r65, %r64, 1072693248;
	mov.b32 	%r66, 0;
	mov.b64 	%fd68, {%r66, %r65};
	mul.f64 	%fd73, %fd68, %fd67;
$L__BB0_11:
	cvt.f64.f32 	%fd69, %f4;
	mul.f64 	%fd70, %fd73, %fd69;
	cvt.rn.f32.f64 	%f45, %fd70;
	ld.global.f32 	%f46, [%rd7];
	sub.f32 	%f47, %f45, %f46;
	max.f32 	%f48, %f47, 0f00000000;
	add.f32 	%f71, %f71, %f48;
	add.s32 	%r70, %r70, 1;
	setp.ne.s32 	%p14, %r70, 0;
	add.s32 	%r69, %r69, 1;
	@%p14 bra 	$L__BB0_4;
$L__BB0_12:
	ld.param.u64 	%rd33, [_Z18blackScholesKernelPfS_S_S_S_S_iiS__param_8];
	ld.param.u64 	%rd32, [_Z18blackScholesKernelPfS_S_S_S_S_iiS__param_5];
	neg.f32 	%f49, %f70;
	mul.f32 	%f50, %f69, %f49;
	fma.rn.f32 	%f51, %f50, 0f3BBB989D, 0f3F000000;
	cvt.sat.f32.f32 	%f52, %f51;
	mov.f32 	%f53, 0f4B400001;
	mov.f32 	%f54, 0f437C0000;
	fma.rm.f32 	%f55, %f52, %f54, %f53;
	add.f32 	%f56, %f55, 0fCB40007F;
	neg.f32 	%f57, %f56;
	fma.rn.f32 	%f58, %f50, 0f3FB8AA3B, %f57;
	fma.rn.f32 	%f59, %f50, 0f32A57060, %f58;
	mov.b32 	%r67, %f55;
	shl.b32 	%r68, %r67, 23;
	mov.b32 	%f60, %r68;
	ex2.approx.ftz.f32 	%f61, %f59;
	mul.f32 	%f62, %f61, %f60;
	mul.f32 	%f63, %f71, %f62;
	cvt.rn.f32.s32 	%f64, %r16;
	div.rn.f32 	%f65, %f63, %f64;
	cvta.to.global.u64 	%rd27, %rd32;
	mul.wide.s32 	%rd28, %r1, 4;
	add.s64 	%rd29, %rd27, %rd28;
	st.global.f32 	[%rd29], %f65;
	add.s64 	%rd30, %rd1, %rd28;
	ld.global.f32 	%f66, [%rd30];
	cvta.to.global.u64 	%rd31, %rd33;
	atom.global.add.f32 	%f67, [%rd31], %f66;
$L__BB0_13:
	ret;

}
.func  (.param .align 16 .b8 func_retval0[16]) __internal_trig_reduction_slowpathd(
	.param .b64 __internal_trig_reduction_slowpathd_param_0
)
{
	.local .align 8 .b8 	__local_depot1[40];
	.reg .b64 	%SP;
	.reg .b64 	%SPL;
	.reg .pred 	%p<10>;
	.reg .b32 	%r<47>;
	.reg .b64 	%rd<74>;
	.reg .b64 	%fd<5>;

	mov.u64 	%SPL, __local_depot1;
	ld.param.f64 	%fd4, [__internal_trig_reduction_slowpathd_param_0];
	add.u64 	%rd1, %SPL, 0;
	{
	.reg .b32 %temp; 
	mov.b64 	{%temp, %r1}, %fd4;
	}
	shr.u32 	%r2, %r1, 20;
	and.b32  	%r3, %r2, 2047;
	setp.eq.s32 	%p1, %r3, 2047;
	mov.b32 	%r46, 0;
	@%p1 bra 	$L__BB1_9;
	add.s32 	%r20, %r3, -1024;
	mov.b64 	%rd20, %fd4;
	shl.b64 	%rd2, %rd20, 11;
	shr.u32 	%r4, %r20, 6;
	sub.s32 	%r45, 15, %r4;
	sub.s32 	%r21, 19, %r4;
	setp.lt.u32 	%p2, %r20, 128;
	selp.b32 	%r6, 18, %r21, %p2;
	setp.ge.s32 	%p3, %r45, %r6;
	mov.b64 	%rd70, 0;
	@%p3 bra 	$L__BB1_4;
	add.s32 	%r23, %r6, %r4;
	neg.s32 	%r43, %r23;
	or.b64  	%rd3, %rd2, -9223372036854775808;
	mov.b64 	%rd70, 0;
	mov.b32 	%r42, 0;
	mov.u64 	%rd25, __cudart_i2opi_d;
	mov.u32 	%r44, %r45;
$L__BB1_3:
	.pragma "nounroll";
	mul.wide.s32 	%rd22, %r42, 8;
	add.s64 	%rd23, %rd1, %rd22;
	mul.wide.s32 	%rd24, %r44, 8;
	add.s64 	%rd26, %rd25, %rd24;
	ld.global.nc.u64 	%rd27, [%rd26];
	{
	.reg .u32 %r0, %r1, %r2, %r3, %alo, %ahi, %blo, %bhi, %clo, %chi;
	mov.b64 	{%alo,%ahi}, %rd27;
	mov.b64 	{%blo,%bhi}, %rd3;
	mov.b64 	{%clo,%chi}, %rd70;
	mad.lo.cc.u32 	%r0, %alo, %blo, %clo;
	madc.hi.cc.u32 	%r1, %alo, %blo, %chi;
	madc.hi.u32 	%r2, %alo, %bhi, 0;
	mad.lo.cc.u32 	%r1, %alo, %bhi, %r1;
	madc.hi.cc.u32 	%r2, %ahi, %blo, %r2;
	madc.hi.u32 	%r3, %ahi, %bhi, 0;
	mad.lo.cc.u32 	%r1, %ahi, %blo, %r1;
	madc.lo.cc.u32 	%r2, %ahi, %bhi, %r2;
	addc.u32 	%r3, %r3, 0;
	mov.b64 	%rd28, {%r0,%r1};
	mov.b64 	%rd70, {%r2,%r3};
	}
	st.local.u64 	[%rd23], %rd28;
	add.s32 	%r44, %r44, 1;
	add.s32 	%r43, %r43, 1;
	add.s32 	%r42, %r42, 1;
	setp.ne.s32 	%p4, %r43, -15;
	mov.u32 	%r45, %r6;
	@%p4 bra 	$L__BB1_3;
$L__BB1_4:
	cvt.s64.s32 	%rd29, %r45;
	cvt.u64.u32 	%rd30, %r4;
	add.s64 	%rd31, %rd30, %rd29;
	shl.b64 	%rd32, %rd31, 3;
	add.s64 	%rd33, %rd1, %rd32;
	st.local.u64 	[%rd33+-120], %rd70;
	and.b32  	%r15, %r2, 63;
	ld.local.u64 	%rd72, [%rd1+16];
	ld.local.u64 	%rd71, [%rd1+24];
	setp.eq.s32 	%p5, %r15, 0;
	@%p5 bra 	$L__BB1_6;
	shl.b64 	%rd34, %rd71, %r15;
	shr.u64 	%rd35, %rd72, 1;
	xor.b32  	%r24, %r15, 63;
	shr.u64 	%rd36, %rd35, %r24;
	or.b64  	%rd71, %rd34, %rd36;
	ld.local.u64 	%rd37, [%rd1+8];
	shl.b64 	%rd38, %rd72, %r15;
	shr.u64 	%rd39, %rd37, 1;
	shr.u64 	%rd40, %rd39, %r24;
	or.b64  	%rd72, %rd38, %rd40;
$L__BB1_6:
	and.b32  	%r25, %r1, -2147483648;
	shr.u64 	%rd41, %rd71, 62;
	cvt.u32.u64 	%r26, %rd41;
	mov.b64 	{%r27, %r28}, %rd71;
	mov.b64 	{%r29, %r30}, %rd72;
	shf.l.wrap.b32 	%r31, %r30, %r27, 2;
	shf.l.wrap.b32 	%r32, %r27, %r28, 2;
	mov.b64 	%rd42, {%r31, %r32};
	shl.b64 	%rd43, %rd72, 2;
	shr.u64 	%rd44, %rd42, 63;
	cvt.u32.u64 	%r33, %rd44;
	add.s32 	%r34, %r33, %r26;
	setp.eq.s32 	%p6, %r25, 0;
	neg.s32 	%r35, %r34;
	selp.b32 	%r46, %r34, %r35, %p6;
	setp.gt.s64 	%p7, %rd42, -1;
	mov.b64 	%rd45, 0;
	{
	.reg .u32 %r0, %r1, %r2, %r3, %a0, %a1, %a2, %a3, %b0, %b1, %b2, %b3;
	mov.b64 	{%a0,%a1}, %rd45;
	mov.b64 	{%a2,%a3}, %rd45;
	mov.b64 	{%b0,%b1}, %rd43;
	mov.b64 	{%b2,%b3}, %rd42;
	sub.cc.u32 	%r0, %a0, %b0;
	subc.cc.u32 	%r1, %a1, %b1;
	subc.cc.u32 	%r2, %a2, %b2;
	subc.u32 	%r3, %a3, %b3;
	mov.b64 	%rd46, {%r0,%r1};
	mov.b64 	%rd47, {%r2,%r3};
	}
	xor.b32  	%r36, %r25, -2147483648;
	selp.b64 	%rd73, %rd42, %rd47, %p7;
	selp.b64 	%rd14, %rd43, %rd46, %p7;
	selp.b32 	%r17, %r25, %r36, %p7;
	clz.b64 	%r37, %rd73;
	cvt.u64.u32 	%rd15, %r37;
	setp.eq.s32 	%p8, %r37, 0;
	@%p8 bra 	$L__BB1_8;
	cvt.u32.u64 	%r38, %rd15;
	and.b32  	%r39, %r38, 63;
	shl.b64 	%rd48, %rd73, %r39;
	shr.u64 	%rd49, %rd14, 1;
	not.b32 	%r40, %r38;
	and.b32  	%r41, %r40, 63;
	shr.u64 	%rd50, %rd49, %r41;
	or.b64  	%rd73, %rd48, %rd50;
$L__BB1_8:
	mov.b64 	%rd51, -3958705157555305931;
	{
	.reg .u32 %r0, %r1, %r2, %r3, %alo, %ahi, %blo, %bhi;
	mov.b64 	{%alo,%ahi}, %rd73;
	mov.b64 	{%blo,%bhi}, %rd51;
	mul.lo.u32 	%r0, %alo, %blo;
	mul.hi.u32 	%r1, %alo, %blo;
	mad.lo.cc.u32 	%r1, %alo, %bhi, %r1;
	madc.hi.u32 	%r2, %alo, %bhi, 0;
	mad.lo.cc.u32 	%r1, %ahi, %blo, %r1;
	madc.hi.cc.u32 	%r2, %ahi, %blo, %r2;
	madc.hi.u32 	%r3, %ahi, %bhi, 0;
	mad.lo.cc.u32 	%r2, %ahi, %bhi, %r2;
	addc.u32 	%r3, %r3, 0;
	mov.b64 	%rd52, {%r0,%r1};
	mov.b64 	%rd53, {%r2,%r3};
	}
	setp.gt.s64 	%p9, %rd53, 0;
	{
	.reg .u32 %r0, %r1, %r2, %r3, %a0, %a1, %a2, %a3, %b0, %b1, %b2, %b3;
	mov.b64 	{%a0,%a1}, %rd52;
	mov.b64 	{%a2,%a3}, %rd53;
	mov.b64 	{%b0,%b1}, %rd52;
	mov.b64 	{%b2,%b3}, %rd53;
	add.cc.u32 	%r0, %a0, %b0;
	addc.cc.u32 	%r1, %a1, %b1;
	addc.cc.u32 	%r2, %a2, %b2;
	addc.u32 	%r3, %a3, %b3;
	mov.b64 	%rd54, {%r0,%r1};
	mov.b64 	%rd55, {%r2,%r3};
	}
	selp.b64 	%rd56, %rd55, %rd53, %p9;
	selp.s64 	%rd57, -1, 0, %p9;
	sub.s64 	%rd58, %rd57, %rd15;
	cvt.u64.u32 	%rd59, %r17;
	shl.b64 	%rd60, %rd59, 32;
	add.s64 	%rd61, %rd56, 1;
	shr.u64 	%rd62, %rd61, 10;
	add.s64 	%rd63, %rd62, 1;
	shr.u64 	%rd64, %rd63, 1;
	shl.b64 	%rd65, %rd58, 52;
	add.s64 	%rd66, %rd65, %rd64;
	add.s64 	%rd67, %rd66, 4602678819172646912;
	or.b64  	%rd68, %rd67, %rd60;
	mov.b64 	%fd4, %rd68;
$L__BB1_9:
	st.param.f64 	[func_retval0], %fd4;
	st.param.b32 	[func_retval0+8], %r46;
	ret;

}


// ===== COMPILED SASS (sm_100) =====

	.target	sm_100

	.elftype	@"ET_EXEC"


//--------------------- .note.nv.tkinfo           --------------------------
	.section	.note.nv.tkinfo,"",@"SHT_NOTE"
	.sectionflags	@"SHF_NOTE_NV_TKINFO"
	.tkinfo
        /*0018*/ 	.word	0x00000002
        /*0030*/ 	.string	""
        /*0030*/ 	.string	"ptxas"
        /*0030*/ 	.string	"Cuda compilation tools, release 13.0, V13.0.88"
        /*0030*/ 	.string	"Build cuda_13.0.r13.0/compiler.36424714_0"
        /*0030*/ 	.string	"-arch sm_100 -m 64 "



//--------------------- .note.nv.cuinfo           --------------------------
	.section	.note.nv.cuinfo,"",@"SHT_NOTE"
	.sectionflags	@"SHF_NOTE_NV_CUINFO"
        /*0018*/ 	.short	0x0002
        /*001a*/ 	.short	0x0064
        /*001c*/ 	.short	0x0082
	.zero		2


//--------------------- .nv.info                  --------------------------
	.section	.nv.info,"",@"SHT_CUDA_INFO"
	.align	4


	//----- nvinfo : EIATTR_REGCOUNT
	.align		4
        /*0000*/ 	.byte	0x04, 0x2f
        /*0002*/ 	.short	(.L_12 - .L_11)
	.align		4
.L_11:
        /*0004*/ 	.word	index@(_Z18blackScholesKernelPfS_S_S_S_S_iiS_)
        /*0008*/ 	.word	0x00000026


	//----- nvinfo : EIATTR_FRAME_SIZE
	.align		4
.L_12:
        /*000c*/ 	.byte	0x04, 0x11
        /*000e*/ 	.short	(.L_14 - .L_13)
	.align		4
.L_13:
        /*0010*/ 	.word	index@($_Z18blackScholesKernelPfS_S_S_S_S_iiS_$__internal_trig_reduction_slowpathd)
        /*0014*/ 	.word	0x00000028


	//----- nvinfo : EIATTR_FRAME_SIZE
	.align		4
.L_14:
        /*0018*/ 	.byte	0x04, 0x11
        /*001a*/ 	.short	(.L_16 - .L_15)
	.align		4
.L_15:
        /*001c*/ 	.word	index@($__internal_2_$__cuda_sm3x_div_rn_noftz_f32_slowpath)
        /*0020*/ 	.word	0x00000028


	//----- nvinfo : EIATTR_FRAME_SIZE
	.align		4
.L_16:
        /*0024*/ 	.byte	0x04, 0x11
        /*0026*/ 	.short	(.L_18 - .L_17)
	.align		4
.L_17:
        /*0028*/ 	.word	index@($__internal_1_$__cuda_sm20_sqrt_rn_f32_slowpath)
        /*002c*/ 	.word	0x00000028


	//----- nvinfo : EIATTR_FRAME_SIZE
	.align		4
.L_18:
        /*0030*/ 	.byte	0x04, 0x11
        /*0032*/ 	.short	(.L_20 - .L_19)
	.align		4
.L_19:
        /*0034*/ 	.word	index@($__internal_0_$__cuda_sm20_dsqrt_rn_f64_mediumpath_v1)
        /*0038*/ 	.word	0x00000028


	//----- nvinfo : EIATTR_FRAME_SIZE
	.align		4
.L_20:
        /*003c*/ 	.byte	0x04, 0x11
        /*003e*/ 	.short	(.L_22 - .L_21)
	.align		4
.L_21:
        /*0040*/ 	.word	index@(_Z18blackScholesKernelPfS_S_S_S_S_iiS_)
        /*0044*/ 	.word	0x00000028


	//----- nvinfo : EIATTR_MIN_STACK_SIZE
	.align		4
.L_22:
        /*0048*/ 	.byte	0x04, 0x12
        /*004a*/ 	.short	(.L_24 - .L_23)
	.align		4
.L_23:
        /*004c*/ 	.word	index@(_Z18blackScholesKernelPfS_S_S_S_S_iiS_)
        /*0050*/ 	.word	0x00000028
.L_24:


//--------------------- .nv.compat                --------------------------
	.section	.nv.compat,"",@"SHT_CUDA_COMPAT_INFO"
	.align	4
        /*0000*/ 	.byte	0x02, 0x09, 0x00, 0x00, 0x02, 0x02, 0x01, 0x00, 0x02, 0x05, 0x05, 0x00, 0x03, 0x07, 0x01, 0x01
        /*0010*/ 	.byte	0x02, 0x03, 0x00, 0x00, 0x02, 0x06, 0x01, 0x00, 0x04, 0x0b, 0x08, 0x00, 0x01, 0x00, 0x00, 0x00
        /*0020*/ 	.byte	0x00, 0x00, 0x00, 0x00


//--------------------- .nv.info._Z18blackScholesKernelPfS_S_S_S_S_iiS_ --------------------------
	.section	.nv.info._Z18blackScholesKernelPfS_S_S_S_S_iiS_,"",@"SHT_CUDA_INFO"
	.sectionflags	@""
	.align	4


	//----- nvinfo : EIATTR_CUDA_API_VERSION
	.align		4
        /*0000*/ 	.byte	0x04, 0x37
        /*0002*/ 	.short	(.L_26 - .L_25)
.L_25:
        /*0004*/ 	.word	0x00000082


	//----- nvinfo : EIATTR_KPARAM_INFO
	.align		4
.L_26:
        /*0008*/ 	.byte	0x04, 0x17
        /*000a*/ 	.short	(.L_28 - .L_27)
.L_27:
        /*000c*/ 	.word	0x00000000
        /*0010*/ 	.short	0x0008
        /*0012*/ 	.short	0x0038
        /*0014*/ 	.byte	0x00, 0xf5, 0x21, 0x00


	//----- nvinfo : EIATTR_KPARAM_INFO
	.align		4
.L_28:
        /*0018*/ 	.byte	0x04, 0x17
        /*001a*/ 	.short	(.L_30 - .L_29)
.L_29:
        /*001c*/ 	.word	0x00000000
        /*0020*/ 	.short	0x0007
        /*0022*/ 	.short	0x0034
        /*0024*/ 	.byte	0x00, 0xf0, 0x11, 0x00


	//----- nvinfo : EIATTR_KPARAM_INFO
	.align		4
.L_30:
        /*0028*/ 	.byte	0x04, 0x17
        /*002a*/ 	.short	(.L_32 - .L_31)
.L_31:
        /*002c*/ 	.word	0x00000000
        /*0030*/ 	.short	0x0006
        /*0032*/ 	.short	0x0030
        /*0034*/ 	.byte	0x00, 0xf0, 0x11, 0x00


	//----- nvinfo : EIATTR_KPARAM_INFO
	.align		4
.L_32:
        /*0038*/ 	.byte	0x04, 0x17
        /*003a*/ 	.short	(.L_34 - .L_33)
.L_33:
        /*003c*/ 	.word	0x00000000
        /*0040*/ 	.short	0x0005
        /*0042*/ 	.short	0x0028
        /*0044*/ 	.byte	0x00, 0xf5, 0x21, 0x00


	//----- nvinfo : EIATTR_KPARAM_INFO
	.align		4
.L_34:
        /*0048*/ 	.byte	0x04, 0x17
        /*004a*/ 	.short	(.L_36 - .L_35)
.L_35:
        /*004c*/ 	.word	0x00000000
        /*0050*/ 	.short	0x0004
        /*0052*/ 	.short	0x0020
        /*0054*/ 	.byte	0x00, 0xf5, 0x21, 0x00


	//----- nvinfo : EIATTR_KPARAM_INFO
	.align		4
.L_36:
        /*0058*/ 	.byte	0x04, 0x17
        /*005a*/ 	.short	(.L_38 - .L_37)
.L_37:
        /*005c*/ 	.word	0x00000000
        /*0060*/ 	.short	0x0003
        /*0062*/ 	.short	0x0018
        /*0064*/ 	.byte	0x00, 0xf5, 0x21, 0x00


	//----- nvinfo : EIATTR_KPARAM_INFO
	.align		4
.L_38:
        /*0068*/ 	.byte	0x04, 0x17
        /*006a*/ 	.short	(.L_40 - .L_39)
.L_39:
        /*006c*/ 	.word	0x00000000
        /*0070*/ 	.short	0x0002
        /*0072*/ 	.short	0x0010
        /*0074*/ 	.byte	0x00, 0xf5, 0x21, 0x00


	//----- nvinfo : EIATTR_KPARAM_INFO
	.align		4
.L_40:
        /*0078*/ 	.byte	0x04, 0x17
        /*007a*/ 	.short	(.L_42 - .L_41)
.L_41:
        /*007c*/ 	.word	0x00000000
        /*0080*/ 	.short	0x0001
        /*0082*/ 	.short	0x0008
        /*0084*/ 	.byte	0x00, 0xf5, 0x21, 0x00


	//----- nvinfo : EIATTR_KPARAM_INFO
	.align		4
.L_42:
        /*0088*/ 	.byte	0x04, 0x17
        /*008a*/ 	.short	(.L_44 - .L_43)
.L_43:
        /*008c*/ 	.word	0x00000000
        /*0090*/ 	.short	0x0000
        /*0092*/ 	.short	0x0000
        /*0094*/ 	.byte	0x00, 0xf5, 0x21, 0x00


	//----- nvinfo : EIATTR_SPARSE_MMA_MASK
	.align		4
.L_44:
        /*0098*/ 	.byte	0x03, 0x50
        /*009a*/ 	.short	0x0000


	//----- nvinfo : EIATTR_MAXREG_COUNT
	.align		4
        /*009c*/ 	.byte	0x03, 0x1b
        /*009e*/ 	.short	0x00ff


	//----- nvinfo : EIATTR_MERCURY_ISA_VERSION
	.align		4
        /*00a0*/ 	.byte	0x03, 0x5f
        /*00a2*/ 	.short	0x0101


	//----- nvinfo : EIATTR_VRC_CTA_INIT_COUNT
	.align		4
        /*00a4*/ 	.byte	0x02, 0x4a
	.zero		1
	.zero		1


	//----- nvinfo : EIATTR_EXIT_INSTR_OFFSETS
	.align		4
        /*00a8*/ 	.byte	0x04, 0x1c
        /*00aa*/ 	.short	(.L_46 - .L_45)


	//   ....[0]....
.L_45:
        /*00ac*/ 	.word	0x00000080


	//   ....[1]....
        /*00b0*/ 	.word	0x00001340


	//----- nvinfo : EIATTR_CRS_STACK_SIZE
	.align		4
.L_46:
        /*00b4*/ 	.byte	0x04, 0x1e
        /*00b6*/ 	.short	(.L_48 - .L_47)
.L_47:
        /*00b8*/ 	.word	0x00000000


	//----- nvinfo : EIATTR_CBANK_PARAM_SIZE
	.align		4
.L_48:
        /*00bc*/ 	.byte	0x03, 0x19
        /*00be*/ 	.short	0x0040


	//----- nvinfo : EIATTR_PARAM_CBANK
	.align		4
        /*00c0*/ 	.byte	0x04, 0x0a
        /*00c2*/ 	.short	(.L_50 - .L_49)
	.align		4
.L_49:
        /*00c4*/ 	.word	index@(.nv.constant0._Z18blackScholesKernelPfS_S_S_S_S_iiS_)
        /*00c8*/ 	.short	0x0380
        /*00ca*/ 	.short	0x0040


	//----- nvinfo : EIATTR_SW_WAR
	.align		4
.L_50:
        /*00cc*/ 	.byte	0x04, 0x36
        /*00ce*/ 	.short	(.L_52 - .L_51)
.L_51:
        /*00d0*/ 	.word	0x00000008
.L_52:


//--------------------- .nv.callgraph             --------------------------
	.section	.nv.callgraph,"",@"SHT_CUDA_CALLGRAPH"
	.align	4
	.sectionentsize	8
	.align		4
        /*0000*/ 	.word	0x00000000
	.align		4
        /*0004*/ 	.word	0xffffffff
	.align		4
        /*0008*/ 	.word	0x00000000
	.align		4
        /*000c*/ 	.word	0xfffffffe
	.align		4
        /*0010*/ 	.word	0x00000000
	.align		4
        /*0014*/ 	.word	0xfffffffd
	.align		4
        /*0018*/ 	.word	0x00000000
	.align		4
        /*001c*/ 	.word	0xfffffffc


//--------------------- .nv.constant4             --------------------------
	.section	.nv.constant4,"a",@progbits
	.align	8
	.align		8
.nv.constant4:
        /*0000*/ 	.dword	precalc_xorwow_matrix
	.align		8
        /*0008*/ 	.dword	precalc_xorwow_offset_matrix
	.align		8
        /*0010*/ 	.dword	mrg32k3aM1
	.align		8
        /*0018*/ 	.dword	mrg32k3aM2
	.align		8
        /*0020*/ 	.dword	mrg32k3aM1SubSeq
	.align		8
        /*0028*/ 	.dword	mrg32k3aM2SubSeq
	.align		8
        /*0030*/ 	.dword	mrg32k3aM1Seq
	.align		8
        /*0038*/ 	.dword	mrg32k3aM2Seq
	.align		8
        /*0040*/ 	.dword	__cudart_i2opi_d
	.align		8
        /*0048*/ 	.dword	__cudart_sin_cos_coeffs


//--------------------- .nv.constant3             --------------------------
	.section	.nv.constant3,"a",@progbits
	.align	8
.nv.constant3:
	.type		__cr_lgamma_table,@object
	.size		__cr_lgamma_table,(.L_8 - __cr_lgamma_table)
__cr_lgamma_table:
        /*0000*/ 	.byte	0x00, 0x00, 0x00, 0x00, 0x00, 0x00, 0x00, 0x00, 0x00, 0x00, 0x00, 0x00, 0x00, 0x00, 0x00, 0x00
        /*0010*/ 	.byte	0xef, 0x39, 0xfa, 0xfe, 0x42, 0x2e, 0xe6, 0x3f, 0x02, 0x20, 0x2a, 0xfa, 0x0b, 0xab, 0xfc, 0x3f
        /*0020*/ 	.byte	0xf9, 0x2c, 0x92, 0x7c, 0xa7, 0x6c, 0x09, 0x40, 0xc9, 0x79, 0x44, 0x3c, 0x64, 0x26, 0x13, 0x40
        /*0030*/ 	.byte	0xca, 0x01, 0xcf, 0x3a, 0x27, 0x51, 0x1a, 0x40, 0x30, 0xcc, 0x2d, 0xf3, 0xe1, 0x0c, 0x21, 0x40
        /*0040*/ 	.byte	0x0d, 0xb7, 0xfc, 0x82, 0x8e, 0x35, 0x25, 0x40
.L_8:


//--------------------- .text._Z18blackScholesKernelPfS_S_S_S_S_iiS_ --------------------------
	.section	.text._Z18blackScholesKernelPfS_S_S_S_S_iiS_,"ax",@progbits
	.align	128
        .global         _Z18blackScholesKernelPfS_S_S_S_S_iiS_
        .type           _Z18blackScholesKernelPfS_S_S_S_S_iiS_,@function
        .size           _Z18blackScholesKernelPfS_S_S_S_S_iiS_,(.L_x_43 - _Z18blackScholesKernelPfS_S_S_S_S_iiS_)
        .other          _Z18blackScholesKernelPfS_S_S_S_S_iiS_,@"STO_CUDA_ENTRY STV_DEFAULT"
_Z18blackScholesKernelPfS_S_S_S_S_iiS_:
.text._Z18blackScholesKernelPfS_S_S_S_S_iiS_:
[----:B------:R-:W0:Y:S01]  /*0000*/  LDC R1, c[0x0][0x37c] ;  /* 0x0000df00ff017b82 */ /* 0x000e220000000800 */
[----:B------:R-:W1:Y:S07]  /*0010*/  S2R R3, SR_TID.X ;  /* 0x0000000000037919 */ /* 0x000e6e0000002100 */
[----:B------:R-:W1:Y:S01]  /*0020*/  S2UR UR4, SR_CTAID.X ;  /* 0x00000000000479c3 */ /* 0x000e620000002500 */
[----:B------:R-:W2:Y:S01]  /*0030*/  LDCU UR5, c[0x0][0x3b0] ;  /* 0x00007600ff0577ac */ /* 0x000ea20008000800 */
[----:B0-----:R-:W-:-:S06]  /*0040*/  VIADD R1, R1, 0xffffffd8 ;  /* 0xffffffd801017836 */ /* 0x001fcc0000000000 */
[----:B------:R-:W1:Y:S02]  /*0050*/  LDC R0, c[0x0][0x360] ;  /* 0x0000d800ff007b82 */ /* 0x000e640000000800 */
[----:B-1----:R-:W-:-:S05]  /*0060*/  IMAD R0, R0, UR4, R3 ;  /* 0x0000000400007c24 */ /* 0x002fca000f8e0203 */
[----:B--2---:R-:W-:-:S13]  /*0070*/  ISETP.GE.AND P0, PT, R0, UR5, PT ;  /* 0x0000000500007c0c */ /* 0x004fda000bf06270 */
[----:B------:R-:W-:Y:S05]  /*0080*/  @P0 EXIT ;  /* 0x000000000000094d */ /* 0x000fea0003800000 */
[----:B------:R-:W0:Y:S01]  /*0090*/  LDCU UR5, c[0x0][0x3b4] ;  /* 0x00007680ff0577ac */ /* 0x000e220008000800 */
[----:B------:R-:W1:Y:S01]  /*00a0*/  LDCU.64 UR6, c[0x0][0x358] ;  /* 0x00006b00ff0677ac */ /* 0x000e620008000a00 */
[----:B0-----:R-:W-:-:S09]  /*00b0*/  UISETP.GT.AND UP0, UPT, UR5, URZ, UPT ;  /* 0x000000ff0500728c */ /* 0x001fd2000bf04270 */
[----:B-1----:R-:W-:Y:S05]  /*00c0*/  BRA.U UP0, `(.L_x_0) ;  /* 0x0000000100207547 */ /* 0x002fea000b800000 */
[----:B------:R-:W0:Y:S08]  /*00d0*/  LDC.64 R10, c[0x0][0x390] ;  /* 0x0000e400ff0a7b82 */ /* 0x000e300000000a00 */
[----:B------:R-:W1:Y:S01]  /*00e0*/  LDC.64 R2, c[0x0][0x398] ;  /* 0x0000e600ff027b82 */ /* 0x000e620000000a00 */
[----:B0-----:R-:W-:-:S06]  /*00f0*/  IMAD.WIDE R10, R0, 0x4, R10 ;  /* 0x00000004000a7825 */ /* 0x001fcc00078e020a */
[----:B------:R0:W5:Y:S01]  /*0100*/  LDG.E R10, desc[UR6][R10.64] ;  /* 0x000000060a0a7981 */ /* 0x000162000c1e1900 */
[----:B-1----:R-:W-:-:S05]  /*0110*/  IMAD.WIDE R2, R0, 0x4, R2 ;  /* 0x0000000400027825 */ /* 0x002fca00078e0202 */
[----:B------:R0:W5:Y:S01]  /*0120*/  LDG.E R5, desc[UR6][R2.64] ;  /* 0x0000000602057981 */ /* 0x000162000c1e1900 */
[----:B------:R-:W-:Y:S01]  /*0130*/  IMAD.MOV.U32 R24, RZ, RZ, RZ ;  /* 0x000000ffff187224 */ /* 0x000fe200078e00ff */
[----:B------:R-:W-:Y:S06]  /*0140*/  BRA `(.L_x_1) ;  /* 0x0000000c00f07947 */ /* 0x000fec0003800000 */
.L_x_0:
[----:B------:R-:W0:Y:S01]  /*0150*/  LDC.64 R2, c[0x0][0x398] ;  /* 0x0000e600ff027b82 */ /* 0x000e220000000a00 */
[----:B------:R-:W-:Y:S01]  /*0160*/  IMAD R25, R0, UR5, RZ ;  /* 0x0000000500197c24 */ /* 0x000fe2000f8e02ff */
[----:B------:R-:W1:Y:S01]  /*0170*/  LDCU.64 UR10, c[0x4][0x48] ;  /* 0x01000900ff0a77ac */ /* 0x000e620008000a00 */
[----:B------:R-:W-:Y:S01]  /*0180*/  IMAD.MOV.U32 R24, RZ, RZ, RZ ;  /* 0x000000ffff187224 */ /* 0x000fe200078e00ff */
[----:B------:R-:W-:-:S04]  /*0190*/  UIADD3 UR4, UPT, UPT, -UR5, URZ, URZ ;  /* 0x000000ff05047290 */ /* 0x000fc8000fffe1ff */
[----:B------:R-:W2:Y:S08]  /*01a0*/  LDC.64 R16, c[0x0][0x3a0] ;  /* 0x0000e800ff107b82 */ /* 0x000eb00000000a00 */
[----:B------:R-:W3:Y:S08]  /*01b0*/  LDC.64 R18, c[0x0][0x390] ;  /* 0x0000e400ff127b82 */ /* 0x000ef00000000a00 */
[----:B------:R-:W4:Y:S01]  /*01c0*/  LDC.64 R20, c[0x0][0x388] ;  /* 0x0000e200ff147b82 */ /* 0x000f220000000a00 */
[----:B0-----:R-:W-:-:S04]  /*01d0*/  IMAD.WIDE R2, R0, 0x4, R2 ;  /* 0x0000000400027825 */ /* 0x001fc800078e0202 */
[----:B--2---:R-:W-:-:S04]  /*01e0*/  IMAD.WIDE R16, R0, 0x4, R16 ;  /* 0x0000000400107825 */ /* 0x004fc800078e0210 */
[----:B---3--:R-:W-:-:S04]  /*01f0*/  IMAD.WIDE R18, R0, 0x4, R18 ;  /* 0x0000000400127825 */ /* 0x008fc800078e0212 */
[----:B-1--4-:R-:W-:-:S07]  /*0200*/  IMAD.WIDE R20, R0, 0x4, R20 ;  /* 0x0000000400147825 */ /* 0x012fce00078e0214 */
.L_x_13:
[C---:B------:R-:W-:Y:S01]  /*0210*/  LOP3.LUT R4, R25.reuse, 0xaad26b49, RZ, 0x3c, !PT ;  /* 0xaad26b4919047812 */ /* 0x040fe200078e3cff */
[----:B------:R-:W-:Y:S01]  /*0220*/  IMAD.MOV.U32 R10, RZ, RZ, 0x3e055027 ;  /* 0x3e055027ff0a7424 */ /* 0x000fe200078e00ff */
[----:B------:R-:W-:Y:S01]  /*0230*/  ISETP.GT.AND P0, PT, R25, -0x1, PT ;  /* 0xffffffff1900780c */ /* 0x000fe20003f04270 */
[----:B------:R-:W-:Y:S01]  /*0240*/  UMOV UR8, 0x2e48e8a7 ;  /* 0x2e48e8a700087882 */ /* 0x000fe20000000000 */
[----:B------:R-:W-:Y:S01]  /*0250*/  UMOV UR9, 0x401921ff ;  /* 0x401921ff00097882 */ /* 0x000fe20000000000 */
[----:B------:R-:W-:Y:S01]  /*0260*/  IMAD R8, R4, 0x4182bed5, RZ ;  /* 0x4182bed504087824 */ /* 0x000fe200078e02ff */
[----:B------:R-:W-:Y:S01]  /*0270*/  BSSY.RECONVERGENT B1, `(.L_x_2) ;  /* 0x0000051000017945 */ /* 0x000fe20003800200 */
[----:B------:R-:W-:Y:S01]  /*0280*/  DMUL R26, RZ, +INF ;  /* 0x7ff00000ff1a7828 */ /* 0x000fe20000000000 */
[----:B------:R-:W-:Y:S02]  /*0290*/  IMAD.MOV.U32 R30, RZ, RZ, 0x1 ;  /* 0x00000001ff1e7424 */ /* 0x000fe400078e00ff */
[----:B------:R-:W-:-:S02]  /*02a0*/  VIADD R4, R8, 0x75bcd15 ;  /* 0x075bcd1508047836 */ /* 0x000fc40000000000 */
[C---:B------:R-:W-:Y:S02]  /*02b0*/  VIADD R5, R8.reuse, 0x583f19 ;  /* 0x00583f1908057836 */ /* 0x040fe40000000000 */
[C---:B------:R-:W-:Y:S01]  /*02c0*/  VIADD R6, R8.reuse, 0xd9f6dc18 ;  /* 0xd9f6dc1808067836 */ /* 0x040fe20000000000 */
[----:B------:R-:W-:Y:S01]  /*02d0*/  SHF.R.U32.HI R7, RZ, 0x2, R4 ;  /* 0x00000002ff077819 */ /* 0x000fe20000011604 */
[----:B------:R-:W-:-:S03]  /*02e0*/  @!P0 VIADD R6, R8, 0x8c565a5f ;  /* 0x8c565a5f08068836 */ /* 0x000fc60000000000 */
[----:B------:R-:W-:Y:S01]  /*02f0*/  LOP3.LUT R7, R7, R4, RZ, 0x3c, !PT ;  /* 0x0000000407077212 */ /* 0x000fe200078e3cff */
[----:B------:R-:W-:-:S04]  /*0300*/  IMAD.SHL.U32 R4, R5, 0x10, RZ ;  /* 0x0000001005047824 */ /* 0x000fc800078e00ff */
[----:B------:R-:W-:-:S05]  /*0310*/  IMAD.SHL.U32 R9, R7, 0x2, RZ ;  /* 0x0000000207097824 */ /* 0x000fca00078e00ff */
[----:B------:R-:W-:Y:S01]  /*0320*/  LOP3.LUT R4, R5, R4, R9, 0x96, !PT ;  /* 0x0000000405047212 */ /* 0x000fe200078e9609 */
[----:B------:R-:W-:Y:S01]  /*0330*/  IMAD.MOV.U32 R5, RZ, RZ, 0x2f800000 ;  /* 0x2f800000ff057424 */ /* 0x000fe200078e00ff */
[----:B------:R-:W-:Y:S02]  /*0340*/  LOP3.LUT R9, R8, 0x159a55e5, RZ, 0x3c, !PT ;  /* 0x159a55e508097812 */ /* 0x000fe400078e3cff */
[----:B------:R-:W-:Y:S02]  /*0350*/  LOP3.LUT R11, R4, R7, RZ, 0x3c, !PT ;  /* 0x00000007040b7212 */ /* 0x000fe400078e3cff */
[----:B------:R-:W-:Y:S02]  /*0360*/  SHF.R.U32.HI R9, RZ, 0x2, R9 ;  /* 0x00000002ff097819 */ /* 0x000fe40000011609 */
[----:B------:R-:W-:Y:S02]  /*0370*/  IADD3 R4, PT, PT, R6, 0x587c5, R11 ;  /* 0x000587c506047810 */ /* 0x000fe40007ffe00b */
[----:B------:R-:W-:Y:S01]  /*0380*/  LOP3.LUT R9, R9, 0x159a55e5, R8, 0x96, !PT ;  /* 0x159a55e509097812 */ /* 0x000fe200078e9608 */
[----:B------:R-:W-:Y:S01]  /*0390*/  IMAD.SHL.U32 R8, R11, 0x10, RZ ;  /* 0x000000100b087824 */ /* 0x000fe200078e00ff */
[----:B------:R-:W-:-:S03]  /*03a0*/  I2FP.F32.U32 R4, R4 ;  /* 0x0000000400047245 */ /* 0x000fc60000201000 */
[----:B------:R-:W-:Y:S02]  /*03b0*/  IMAD.SHL.U32 R12, R9, 0x2, RZ ;  /* 0x00000002090c7824 */ /* 0x000fe400078e00ff */
[----:B------:R-:W-:-:S03]  /*03c0*/  FFMA R4, R4, R5, 1.1641532182693481445e-10 ;  /* 0x2f00000004047423 */ /* 0x000fc60000000005 */
[----:B------:R-:W-:Y:S02]  /*03d0*/  LOP3.LUT R8, R9, R12, R8, 0x96, !PT ;  /* 0x0000000c09087212 */ /* 0x000fe400078e9608 */
[----:B------:R-:W-:Y:S02]  /*03e0*/  FSETP.GEU.AND P0, PT, R4, 1.175494350822287508e-38, PT ;  /* 0x008000000400780b */ /* 0x000fe40003f0e000 */
[----:B------:R-:W-:-:S04]  /*03f0*/  LOP3.LUT R11, R8, R11, RZ, 0x3c, !PT ;  /* 0x0000000b080b7212 */ /* 0x000fc800078e3cff */
[----:B------:R-:W-:Y:S02]  /*0400*/  IADD3 R11, PT, PT, R6, 0xb0f8a, R11 ;  /* 0x000b0f8a060b7810 */ /* 0x000fe40007ffe00b */
[----:B------:R-:W-:Y:S02]  /*0410*/  FSEL R6, RZ, -23, P0 ;  /* 0xc1b80000ff067808 */ /* 0x000fe40000000000 */
[----:B------:R-:W-:Y:S01]  /*0420*/  I2FP.F32.U32 R8, R11 ;  /* 0x0000000b00087245 */ /* 0x000fe20000201000 */
[----:B------:R-:W-:Y:S02]  /*0430*/  IMAD.MOV.U32 R11, RZ, RZ, 0x7f800000 ;  /* 0x7f800000ff0b7424 */ /* 0x000fe400078e00ff */
[----:B------:R-:W-:Y:S02]  /*0440*/  @!P0 FMUL R4, R4, 8388608 ;  /* 0x4b00000004048820 */ /* 0x000fe40000400000 */
[----:B------:R-:W-:Y:S02]  /*0450*/  FFMA R9, R8, R5, 1.1641532182693481445e-10 ;  /* 0x2f00000008097423 */ /* 0x000fe40000000005 */
[C---:B------:R-:W-:Y:S01]  /*0460*/  VIADD R7, R4.reuse, 0xc0d55555 ;  /* 0xc0d5555504077836 */ /* 0x040fe20000000000 */
[----:B------:R-:W-:-:S04]  /*0470*/  ISETP.GT.U32.AND P0, PT, R4, 0x7f7fffff, PT ;  /* 0x7f7fffff0400780c */ /* 0x000fc80003f04070 */
[----:B------:R-:W-:-:S05]  /*0480*/  LOP3.LUT R13, R7, 0xff800000, RZ, 0xc0, !PT ;  /* 0xff800000070d7812 */ /* 0x000fca00078ec0ff */
[----:B------:R-:W-:Y:S01]  /*0490*/  IMAD.IADD R7, R4, 0x1, -R13 ;  /* 0x0000000104077824 */ /* 0x000fe200078e0a0d */
[----:B------:R-:W-:-:S03]  /*04a0*/  I2FP.F32.S32 R13, R13 ;  /* 0x0000000d000d7245 */ /* 0x000fc60000201400 */
[----:B------:R-:W-:Y:S02]  /*04b0*/  FADD R7, R7, -1 ;  /* 0xbf80000007077421 */ /* 0x000fe40000000000 */
[----:B------:R-:W-:Y:S02]  /*04c0*/  FFMA R6, R13, 1.1920928955078125e-07, R6 ;  /* 0x340000000d067823 */ /* 0x000fe40000000006 */
[----:B------:R-:W-:-:S04]  /*04d0*/  FFMA R10, R7, -R10, 0.14084610342979431152 ;  /* 0x3e1039f6070a7423 */ /* 0x000fc8000000080a */
[----:B------:R-:W-:-:S04]  /*04e0*/  FFMA R10, R7, R10, -0.12148627638816833496 ;  /* 0xbdf8cdcc070a7423 */ /* 0x000fc8000000000a */
[----:B------:R-:W-:-:S04]  /*04f0*/  FFMA R10, R7, R10, 0.13980610668659210205 ;  /* 0x3e0f2955070a7423 */ /* 0x000fc8000000000a */
[----:B------:R-:W-:-:S04]  /*0500*/  FFMA R10, R7, R10, -0.16684235632419586182 ;  /* 0xbe2ad8b9070a7423 */ /* 0x000fc8000000000a */
[----:B------:R-:W-:-:S04]  /*0510*/  FFMA R10, R7, R10, 0.20012299716472625732 ;  /* 0x3e4ced0b070a7423 */ /* 0x000fc8000000000a */
[----:B------:R-:W-:-:S04]  /*0520*/  FFMA R10, R7, R10, -0.24999669194221496582 ;  /* 0xbe7fff22070a7423 */ /* 0x000fc8000000000a */
[----:B------:R-:W-:-:S04]  /*0530*/  FFMA R10, R7, R10, 0.33333182334899902344 ;  /* 0x3eaaaa78070a7423 */ /* 0x000fc8000000000a */
[----:B------:R-:W-:-:S04]  /*0540*/  FFMA R10, R7, R10, -0.5 ;  /* 0xbf000000070a7423 */ /* 0x000fc8000000000a */
[----:B------:R-:W-:-:S04]  /*0550*/  FMUL R10, R7, R10 ;  /* 0x0000000a070a7220 */ /* 0x000fc80000400000 */
[----:B------:R-:W-:-:S04]  /*0560*/  FFMA R7, R7, R10, R7 ;  /* 0x0000000a07077223 */ /* 0x000fc80000000007 */
[----:B------:R-:W-:Y:S01]  /*0570*/  FFMA R5, R6, 0.69314718246459960938, R7 ;  /* 0x3f31721806057823 */ /* 0x000fe20000000007 */
[C---:B------:R-:W-:Y:S01]  /*0580*/  @P0 FFMA R5, R4.reuse, R11, +INF ;  /* 0x7f80000004050423 */ /* 0x040fe2000000000b */
[----:B------:R-:W0:Y:S01]  /*0590*/  F2F.F64.F32 R6, R9 ;  /* 0x0000000900067310 */ /* 0x000e220000201800 */
[----:B------:R-:W-:-:S04]  /*05a0*/  FSETP.NEU.AND P0, PT, R4, RZ, PT ;  /* 0x000000ff0400720b */ /* 0x000fc80003f0d000 */
[----:B------:R-:W-:-:S04]  /*05b0*/  FSEL R8, R5, -INF , P0 ;  /* 0xff80000005087808 */ /* 0x000fc80000000000 */
[----:B------:R-:W1:Y:S01]  /*05c0*/  F2F.F64.F32 R22, R8 ;  /* 0x0000000800167310 */ /* 0x000e620000201800 */
[----:B0-----:R-:W-:-:S08]  /*05d0*/  DMUL R4, R6, UR8 ;  /* 0x0000000806047c28 */ /* 0x001fd00008000000 */
[----:B------:R-:W-:Y:S02]  /*05e0*/  DSETP.NEU.AND P0, PT, R4, +INF , PT ;  /* 0x7ff000000400742a */ /* 0x000fe40003f0d000 */
[----:B-1----:R-:W-:-:S12]  /*05f0*/  DMUL R22, R22, -2 ;  /* 0xc000000016167828 */ /* 0x002fd80000000000 */
[----:B------:R-:W-:Y:S05]  /*0600*/  @!P0 BRA `(.L_x_3) ;  /* 0x00000000005c8947 */ /* 0x000fea0003800000 */
[----:B------:R-:W-:Y:S01]  /*0610*/  UMOV UR8, 0x6dc9c883 ;  /* 0x6dc9c88300087882 */ /* 0x000fe20000000000 */
[----:B------:R-:W-:Y:S01]  /*0620*/  UMOV UR9, 0x3fe45f30 ;  /* 0x3fe45f3000097882 */ /* 0x000fe20000000000 */
[C---:B------:R-:W-:Y:S01]  /*0630*/  DSETP.GE.AND P0, PT, R4.reuse, 2.14748364800000000000e+09, PT ;  /* 0x41e000000400742a */ /* 0x040fe20003f06000 */
[----:B------:R-:W-:Y:S01]  /*0640*/  BSSY.RECONVERGENT B0, `(.L_x_4) ;  /* 0x0000012000007945 */ /* 0x000fe20003800200 */
[----:B------:R-:W-:Y:S01]  /*0650*/  DMUL R6, R4, UR8 ;  /* 0x0000000804067c28 */ /* 0x000fe20008000000 */
[----:B------:R-:W-:Y:S01]  /*0660*/  UMOV UR8, 0x54442d18 ;  /* 0x54442d1800087882 */ /* 0x000fe20000000000 */
[----:B------:R-:W-:-:S04]  /*0670*/  UMOV UR9, 0x3ff921fb ;  /* 0x3ff921fb00097882 */ /* 0x000fc80000000000 */
[----:B------:R-:W0:Y:S08]  /*0680*/  F2I.F64 R30, R6 ;  /* 0x00000006001e7311 */ /* 0x000e300000301100 */
[----:B0-----:R-:W0:Y:S02]  /*0690*/  I2F.F64 R26, R30 ;  /* 0x0000001e001a7312 */ /* 0x001e240000201c00 */
[----:B0-----:R-:W-:Y:S01]  /*06a0*/  DFMA R8, R26, -UR8, R4 ;  /* 0x800000081a087c2b */ /* 0x001fe20008000004 */
[----:B------:R-:W-:Y:S01]  /*06b0*/  UMOV UR8, 0x33145c00 ;  /* 0x33145c0000087882 */ /* 0x000fe20000000000 */
[----:B------:R-:W-:-:S06]  /*06c0*/  UMOV UR9, 0x3c91a626 ;  /* 0x3c91a62600097882 */ /* 0x000fcc0000000000 */
[----:B------:R-:W-:Y:S01]  /*06d0*/  DFMA R8, R26, -UR8, R8 ;  /* 0x800000081a087c2b */ /* 0x000fe20008000008 */
[----:B------:R-:W-:Y:S01]  /*06e0*/  UMOV UR8, 0x252049c0 ;  /* 0x252049c000087882 */ /* 0x000fe20000000000 */
[----:B------:R-:W-:-:S06]  /*06f0*/  UMOV UR9, 0x397b839a ;  /* 0x397b839a00097882 */ /* 0x000fcc0000000000 */
[----:B------:R-:W-:Y:S01]  /*0700*/  DFMA R26, R26, -UR8, R8 ;  /* 0x800000081a1a7c2b */ /* 0x000fe20008000008 */
[----:B------:R-:W-:Y:S10]  /*0710*/  @!P0 BRA `(.L_x_5) ;  /* 0x0000000000108947 */ /* 0x000ff40003800000 */
[----:B------:R-:W-:-:S07]  /*0720*/  MOV R14, 0x740 ;  /* 0x00000740000e7802 */ /* 0x000fce0000000f00 */
[----:B------:R-:W-:Y:S05]  /*0730*/  CALL.REL.NOINC `($_Z18blackScholesKernelPfS_S_S_S_S_iiS_$__internal_trig_reduction_slowpathd) ;  /* 0x0000001400b07944 */ /* 0x000fea0003c00000 */
[----:B------:R-:W-:Y:S02]  /*0740*/  IMAD.MOV.U32 R26, RZ, RZ, R6 ;  /* 0x000000ffff1a7224 */ /* 0x000fe400078e0006 */
[----:B------:R-:W-:-:S07]  /*0750*/  IMAD.MOV.U32 R27, RZ, RZ, R7 ;  /* 0x000000ffff1b7224 */ /* 0x000fce00078e0007 */
.L_x_5:
[----:B------:R-:W-:Y:S05]  /*0760*/  BSYNC.RECONVERGENT B0 ;  /* 0x0000000000007941 */ /* 0x000fea0003800200 */
.L_x_4:
[----:B------:R-:W-:-:S07]  /*0770*/  VIADD R30, R30, 0x1 ;  /* 0x000000011e1e7836 */ /* 0x000fce0000000000 */
.L_x_3:
[----:B------:R-:W-:Y:S05]  /*0780*/  BSYNC.RECONVERGENT B1 ;  /* 0x0000000000017941 */ /* 0x000fea0003800200 */
.L_x_2:
[----:B------:R-:W-:-:S04]  /*0790*/  SHF.L.U32 R4, R30, 0x6, RZ ;  /* 0x000000061e047819 */ /* 0x000fc800000006ff */
[----:B------:R-:W-:-:S04]  /*07a0*/  LOP3.LUT R4, R4, 0x40, RZ, 0xc0, !PT ;  /* 0x0000004004047812 */ /* 0x000fc800078ec0ff */
[----:B------:R-:W-:-:S05]  /*07b0*/  IADD3 R34, P0, PT, R4, UR10, RZ ;  /* 0x0000000a04227c10 */ /* 0x000fca000ff1e0ff */
[----:B------:R-:W-:-:S05]  /*07c0*/  IMAD.X R35, RZ, RZ, UR11, P0 ;  /* 0x0000000bff237e24 */ /* 0x000fca00080e06ff */
[----:B------:R-:W2:Y:S04]  /*07d0*/  LDG.E.128.CONSTANT R4, desc[UR6][R34.64] ;  /* 0x0000000622047981 */ /* 0x000ea8000c1e9d00 */
[----:B------:R-:W3:Y:S04]  /*07e0*/  LDG.E.128.CONSTANT R8, desc[UR6][R34.64+0x10] ;  /* 0x0000100622087981 */ /* 0x000ee8000c1e9d00 */
[----:B------:R-:W4:Y:S01]  /*07f0*/  LDG.E.128.CONSTANT R12, desc[UR6][R34.64+0x20] ;  /* 0x00002006220c7981 */ /* 0x000f22000c1e9d00 */
[----:B------:R-:W-:Y:S01]  /*0800*/  LOP3.LUT R28, R30, 0x1, RZ, 0xc0, !PT ;  /* 0x000000011e1c7812 */ /* 0x000fe200078ec0ff */
[----:B------:R-:W-:Y:S01]  /*0810*/  IMAD.MOV.U32 R32, RZ, RZ, 0x20fd8164 ;  /* 0x20fd8164ff207424 */ /* 0x000fe200078e00ff */
[----:B------:R-:W-:Y:S01]  /*0820*/  BSSY.RECONVERGENT B0, `(.L_x_6) ;  /* 0x0000028000007945 */ /* 0x000fe20003800200 */
[----:B------:R-:W-:Y:S01]  /*0830*/  IMAD.MOV.U32 R31, RZ, RZ, 0x3da8ff83 ;  /* 0x3da8ff83ff1f7424 */ /* 0x000fe200078e00ff */
[----:B------:R-:W-:Y:S01]  /*0840*/  ISETP.NE.U32.AND P0, PT, R28, 0x1, PT ;  /* 0x000000011c00780c */ /* 0x000fe20003f05070 */
[----:B------:R-:W-:-:S03]  /*0850*/  DMUL R28, R26, R26 ;  /* 0x0000001a1a1c7228 */ /* 0x000fc60000000000 */
[----:B------:R-:W-:Y:S02]  /*0860*/  FSEL R32, R32, -8.06006814911005101289e+34, !P0 ;  /* 0xf9785eba20207808 */ /* 0x000fe40004000000 */
[----:B------:R-:W-:-:S06]  /*0870*/  FSEL R33, -R31, 0.11223486810922622681, !P0 ;  /* 0x3de5db651f217808 */ /* 0x000fcc0004000100 */
[----:B--2---:R-:W-:Y:S01]  /*0880*/  DFMA R32, R28, R32, R4 ;  /* 0x000000201c20722b */ /* 0x004fe20000000004 */
[----:B------:R-:W0:Y:S01]  /*0890*/  MUFU.RSQ64H R5, R23 ;  /* 0x0000001700057308 */ /* 0x000e220000001c00 */
[----:B------:R-:W-:-:S06]  /*08a0*/  VIADD R4, R23, 0xfcb00000 ;  /* 0xfcb0000017047836 */ /* 0x000fcc0000000000 */
[----:B------:R-:W-:Y:S01]  /*08b0*/  DFMA R6, R28, R32, R6 ;  /* 0x000000201c06722b */ /* 0x000fe20000000006 */
[----:B------:R-:W-:-:S07]  /*08c0*/  ISETP.GE.U32.AND P1, PT, R4, 0x7ca00000, PT ;  /* 0x7ca000000400780c */ /* 0x000fce0003f26070 */
[----:B---3--:R-:W-:Y:S02]  /*08d0*/  DFMA R6, R28, R6, R8 ;  /* 0x000000061c06722b */ /* 0x008fe40000000008 */
[----:B0-----:R-:W-:-:S06]  /*08e0*/  DMUL R8, R4, R4 ;  /* 0x0000000404087228 */ /* 0x001fcc0000000000 */
[----:B------:R-:W-:Y:S02]  /*08f0*/  DFMA R10, R28, R6, R10 ;  /* 0x000000061c0a722b */ /* 0x000fe4000000000a */
[----:B------:R-:W-:Y:S01]  /*0900*/  DFMA R6, R22, -R8, 1 ;  /* 0x3ff000001606742b */ /* 0x000fe20000000808 */
[----:B------:R-:W-:Y:S02]  /*0910*/  IMAD.MOV.U32 R8, RZ, RZ, 0x0 ;  /* 0x00000000ff087424 */ /* 0x000fe400078e00ff */
[----:B------:R-:W-:-:S03]  /*0920*/  IMAD.MOV.U32 R9, RZ, RZ, 0x3fd80000 ;  /* 0x3fd80000ff097424 */ /* 0x000fc600078e00ff */
[----:B----4-:R-:W-:-:S03]  /*0930*/  DFMA R10, R28, R10, R12 ;  /* 0x0000000a1c0a722b */ /* 0x010fc6000000000c */
[----:B------:R-:W-:Y:S02]  /*0940*/  DFMA R8, R6, R8, 0.5 ;  /* 0x3fe000000608742b */ /* 0x000fe40000000008 */
[----:B------:R-:W-:-:S03]  /*0950*/  DMUL R6, R4, R6 ;  /* 0x0000000604067228 */ /* 0x000fc60000000000 */
[----:B------:R-:W-:-:S05]  /*0960*/  DFMA R10, R28, R10, R14 ;  /* 0x0000000a1c0a722b */ /* 0x000fca000000000e */
[----:B------:R-:W-:-:S03]  /*0970*/  DFMA R6, R8, R6, R4 ;  /* 0x000000060806722b */ /* 0x000fc60000000004 */
[----:B------:R-:W-:Y:S02]  /*0980*/  DFMA R26, R10, R26, R26 ;  /* 0x0000001a0a1a722b */ /* 0x000fe4000000001a */
[----:B------:R-:W-:-:S03]  /*0990*/  DFMA R10, R28, R10, 1 ;  /* 0x3ff000001c0a742b */ /* 0x000fc6000000000a */
[----:B------:R-:W-:Y:S02]  /*09a0*/  DMUL R12, R22, R6 ;  /* 0x00000006160c7228 */ /* 0x000fe40000000000 */
[----:B------:R-:W-:Y:S02]  /*09b0*/  VIADD R15, R7, 0xfff00000 ;  /* 0xfff00000070f7836 */ /* 0x000fe40000000000 */
[----:B------:R-:W-:-:S03]  /*09c0*/  IMAD.MOV.U32 R14, RZ, RZ, R6 ;  /* 0x000000ffff0e7224 */ /* 0x000fc600078e0006 */
[----:B------:R-:W-:Y:S02]  /*09d0*/  FSEL R28, R10, R26, !P0 ;  /* 0x0000001a0a1c7208 */ /* 0x000fe40004000000 */
[----:B------:R-:W-:Y:S01]  /*09e0*/  FSEL R29, R11, R27, !P0 ;  /* 0x0000001b0b1d7208 */ /* 0x000fe20004000000 */
[----:B------:R-:W-:Y:S01]  /*09f0*/  DFMA R26, R12, -R12, R22 ;  /* 0x8000000c0c1a722b */ /* 0x000fe20000000016 */
[----:B------:R-:W-:-:S04]  /*0a00*/  LOP3.LUT P0, RZ, R30, 0x2, RZ, 0xc0, !PT ;  /* 0x000000021eff7812 */ /* 0x000fc8000780c0ff */
[----:B------:R-:W-:-:S03]  /*0a10*/  DADD R8, RZ, -R28 ;  /* 0x00000000ff087229 */ /* 0x000fc6000000081c */
[----:B------:R-:W-:-:S07]  /*0a20*/  DFMA R10, R26, R14, R12 ;  /* 0x0000000e1a0a722b */ /* 0x000fce000000000c */
[----:B------:R-:W-:Y:S02]  /*0a30*/  FSEL R8, R28, R8, !P0 ;  /* 0x000000081c087208 */ /* 0x000fe40004000000 */
[----:B------:R-:W-:Y:S01]  /*0a40*/  FSEL R9, R29, R9, !P0 ;  /* 0x000000091d097208 */ /* 0x000fe20004000000 */
[----:B------:R-:W-:Y:S06]  /*0a50*/  @!P1 BRA `(.L_x_7) ;  /* 0x0000000000109947 */ /* 0x000fec0003800000 */
[----:B------:R-:W-:-:S07]  /*0a60*/  MOV R10, 0xa80 ;  /* 0x00000a80000a7802 */ /* 0x000fce0000000f00 */
[----:B------:R-:W-:Y:S05]  /*0a70*/  CALL.REL.NOINC `($__internal_0_$__cuda_sm20_dsqrt_rn_f64_mediumpath_v1) ;  /* 0x0000000800347944 */ /* 0x000fea0003c00000 */
[----:B------:R-:W-:Y:S02]  /*0a80*/  IMAD.MOV.U32 R10, RZ, RZ, R4 ;  /* 0x000000ffff0a7224 */ /* 0x000fe400078e0004 */
[----:B------:R-:W-:-:S07]  /*0a90*/  IMAD.MOV.U32 R11, RZ, RZ, R5 ;  /* 0x000000ffff0b7224 */ /* 0x000fce00078e0005 */
.L_x_7:
[----:B------:R-:W-:Y:S05]  /*0aa0*/  BSYNC.RECONVERGENT B0 ;  /* 0x0000000000007941 */ /* 0x000fea0003800200 */
.L_x_6:
[----:B------:R-:W2:Y:S01]  /*0ab0*/  LDG.E R7, desc[UR6][R16.64] ;  /* 0x0000000610077981 */ /* 0x000ea2000c1e1900 */
[----:B------:R-:W0:Y:S03]  /*0ac0*/  LDC.64 R22, c[0x0][0x380] ;  /* 0x0000e000ff167b82 */ /* 0x000e260000000a00 */
[----:B------:R-:W3:Y:S04]  /*0ad0*/  LDG.E R4, desc[UR6][R18.64] ;  /* 0x0000000612047981 */ /* 0x000ee8000c1e1900 */
[----:B------:R-:W4:Y:S01]  /*0ae0*/  LDG.E R5, desc[UR6][R2.64] ;  /* 0x0000000602057981 */ /* 0x000f22000c1e1900 */
[----:B0-----:R-:W-:-:S05]  /*0af0*/  IMAD.WIDE R22, R0, 0x4, R22 ;  /* 0x0000000400167825 */ /* 0x001fca00078e0216 */
[----:B------:R0:W5:Y:S01]  /*0b00*/  LDG.E R6, desc[UR6][R22.64] ;  /* 0x0000000616067981 */ /* 0x000162000c1e1900 */
[----:B------:R-:W-:-:S06]  /*0b10*/  DMUL R14, R10, R8 ;  /* 0x000000080a0e7228 */ /* 0x000fcc0000000000 */
[----:B------:R-:W-:Y:S01]  /*0b20*/  F2F.F32.F64 R11, R14 ;  /* 0x0000000e000b7310 */ /* 0x000fe20000301000 */
[----:B------:R-:W-:Y:S07]  /*0b30*/  BSSY.RECONVERGENT B0, `(.L_x_8) ;  /* 0x0000012000007945 */ /* 0x000fee0003800200 */
[----:B--2---:R-:W1:Y:S01]  /*0b40*/  F2F.F64.F32 R26, R7 ;  /* 0x00000007001a7310 */ /* 0x004e620000201800 */
[----:B---3--:R-:W-:-:S07]  /*0b50*/  VIADD R10, R4, 0xf3000000 ;  /* 0xf3000000040a7836 */ /* 0x008fce0000000000 */
[----:B----4-:R-:W2:Y:S01]  /*0b60*/  F2F.F64.F32 R12, R5 ;  /* 0x00000005000c7310 */ /* 0x010ea20000201800 */
[----:B------:R-:W-:-:S07]  /*0b70*/  ISETP.GT.U32.AND P0, PT, R10, 0x727fffff, PT ;  /* 0x727fffff0a00780c */ /* 0x000fce0003f04070 */
[----:B------:R0:W3:Y:S01]  /*0b80*/  MUFU.RSQ R31, R4 ;  /* 0x00000004001f7308 */ /* 0x0000e20000001400 */
[----:B-1----:R-:W-:-:S07]  /*0b90*/  DMUL R28, R26, -0.5 ;  /* 0xbfe000001a1c7828 */ /* 0x002fce0000000000 */
[----:B------:R0:W1:Y:S01]  /*0ba0*/  F2F.F64.F32 R8, R4 ;  /* 0x0000000400087310 */ /* 0x0000620000201800 */
[----:B--2---:R-:W-:Y:S01]  /*0bb0*/  DFMA R12, R26, R28, R12 ;  /* 0x0000001c1a0c722b */ /* 0x004fe2000000000c */
[----:B------:R-:W-:Y:S01]  /*0bc0*/  IMAD.MOV.U32 R10, RZ, RZ, R4 ;  /* 0x000000ffff0a7224 */ /* 0x000fe200078e0004 */
[----:B------:R-:W-:Y:S09]  /*0bd0*/  @!P0 BRA `(.L_x_9) ;  /* 0x00000000000c8947 */ /* 0x000ff20003800000 */
[----:B------:R-:W-:-:S07]  /*0be0*/  MOV R27, 0xc00 ;  /* 0x00000c00001b7802 */ /* 0x000fce0000000f00 */
[----:B01-3-5:R-:W-:Y:S05]  /*0bf0*/  CALL.REL.NOINC `($__internal_1_$__cuda_sm20_sqrt_rn_f32_slowpath) ;  /* 0x0000000800847944 */ /* 0x02bfea0003c00000 */
[----:B------:R-:W-:Y:S05]  /*0c00*/  BRA `(.L_x_10) ;  /* 0x0000000000107947 */ /* 0x000fea0003800000 */
.L_x_9:
[----:B---3--:R-:W-:Y:S01]  /*0c10*/  FMUL.FTZ R15, R4, R31 ;  /* 0x0000001f040f7220 */ /* 0x008fe20000410000 */
[----:B------:R-:W-:-:S03]  /*0c20*/  FMUL.FTZ R31, R31, 0.5 ;  /* 0x3f0000001f1f7820 */ /* 0x000fc60000410000 */
[----:B0-----:R-:W-:-:S04]  /*0c30*/  FFMA R4, -R15, R15, R4 ;  /* 0x0000000f0f047223 */ /* 0x001fc80000000104 */
[----:B------:R-:W-:-:S07]  /*0c40*/  FFMA R4, R4, R31, R15 ;  /* 0x0000001f04047223 */ /* 0x000fce000000000f */
.L_x_10:
[----:B------:R-:W-:Y:S05]  /*0c50*/  BSYNC.RECONVERGENT B0 ;  /* 0x0000000000007941 */ /* 0x000fea0003800200 */
.L_x_8:
[----:B------:R-:W-:Y:S01]  /*0c60*/  FMUL R4, R7, R4 ;  /* 0x0000000407047220 */ /* 0x000fe20000400000 */
[----:B------:R-:W-:Y:S01]  /*0c70*/  UMOV UR8, 0xfefa39ef ;  /* 0xfefa39ef00087882 */ /* 0x000fe20000000000 */
[----:B------:R-:W-:Y:S01]  /*0c80*/  UMOV UR9, 0x3fe62e42 ;  /* 0x3fe62e4200097882 */ /* 0x000fe20000000000 */
[----:B------:R-:W-:Y:S01]  /*0c90*/  BSSY.RECONVERGENT B0, `(.L_x_11) ;  /* 0x000003c000007945 */ /* 0x000fe20003800200 */
[----:B------:R-:W-:-:S04]  /*0ca0*/  FMUL R4, R11, R4 ;  /* 0x000000040b047220 */ /* 0x000fc80000400000 */
[----:B------:R-:W1:Y:S02]  /*0cb0*/  F2F.F64.F32 R14, R4 ;  /* 0x00000004000e7310 */ /* 0x000e640000201800 */
[----:B-1----:R-:W-:Y:S01]  /*0cc0*/  DFMA R8, R12, R8, R14 ;  /* 0x000000080c08722b */ /* 0x002fe2000000000e */
[----:B------:R-:W-:Y:S02]  /*0cd0*/  IMAD.MOV.U32 R12, RZ, RZ, 0x652b82fe ;  /* 0x652b82feff0c7424 */ /* 0x000fe400078e00ff */
[----:B------:R-:W-:-:S06]  /*0ce0*/  IMAD.MOV.U32 R13, RZ, RZ, 0x3ff71547 ;  /* 0x3ff71547ff0d7424 */ /* 0x000fcc00078e00ff */
[----:B------:R-:W-:Y:S01]  /*0cf0*/  DFMA R12, R8, R12, 6.75539944105574400000e+15 ;  /* 0x43380000080c742b */ /* 0x000fe2000000000c */
[----:B------:R-:W-:-:S07]  /*0d00*/  FSETP.GEU.AND P0, PT, |R9|, 4.1917929649353027344, PT ;  /* 0x4086232b0900780b */ /* 0x000fce0003f0e200 */
[----:B------:R-:W-:-:S08]  /*0d10*/  DADD R14, R12, -6.75539944105574400000e+15 ;  /* 0xc33800000c0e7429 */ /* 0x000fd00000000000 */
[----:B------:R-:W-:Y:S01]  /*0d20*/  DFMA R22, R14, -UR8, R8 ;  /* 0x800000080e167c2b */ /* 0x000fe20008000008 */
[----:B------:R-:W-:Y:S01]  /*0d30*/  UMOV UR8, 0x3b39803f ;  /* 0x3b39803f00087882 */ /* 0x000fe20000000000 */
[----:B------:R-:W-:-:S06]  /*0d40*/  UMOV UR9, 0x3c7abc9e ;  /* 0x3c7abc9e00097882 */ /* 0x000fcc0000000000 */
[----:B------:R-:W-:Y:S01]  /*0d50*/  DFMA R14, R14, -UR8, R22 ;  /* 0x800000080e0e7c2b */ /* 0x000fe20008000016 */
[----:B------:R-:W-:Y:S01]  /*0d60*/  UMOV UR8, 0x69ce2bdf ;  /* 0x69ce2bdf00087882 */ /* 0x000fe20000000000 */
[----:B------:R-:W-:Y:S01]  /*0d70*/  IMAD.MOV.U32 R22, RZ, RZ, -0x35dec16 ;  /* 0xfca213eaff167424 */ /* 0x000fe200078e00ff */
[----:B------:R-:W-:Y:S01]  /*0d80*/  UMOV UR9, 0x3e5ade15 ;  /* 0x3e5ade1500097882 */ /* 0x000fe20000000000 */
[----:B------:R-:W-:-:S06]  /*0d90*/  IMAD.MOV.U32 R23, RZ, RZ, 0x3e928af3 ;  /* 0x3e928af3ff177424 */ /* 0x000fcc00078e00ff */
[----:B------:R-:W-:Y:S01]  /*0da0*/  DFMA R22, R14, UR8, R22 ;  /* 0x000000080e167c2b */ /* 0x000fe20008000016 */
[----:B------:R-:W-:Y:S01]  /*0db0*/  UMOV UR8, 0x62401315 ;  /* 0x6240131500087882 */ /* 0x000fe20000000000 */
[----:B------:R-:W-:-:S06]  /*0dc0*/  UMOV UR9, 0x3ec71dee ;  /* 0x3ec71dee00097882 */ /* 0x000fcc0000000000 */
[----:B------:R-:W-:Y:S01]  /*0dd0*/  DFMA R22, R14, R22, UR8 ;  /* 0x000000080e167e2b */ /* 0x000fe20008000016 */
        /* <DEDUP_REMOVED lines=20> */
[----:B------:R-:W-:-:S08]  /*0f20*/  DFMA R22, R14, R22, UR8 ;  /* 0x000000080e167e2b */ /* 0x000fd00008000016 */
[----:B------:R-:W-:-:S08]  /*0f30*/  DFMA R22, R14, R22, 1 ;  /* 0x3ff000000e16742b */ /* 0x000fd00000000016 */
[----:B------:R-:W-:-:S10]  /*0f40*/  DFMA R22, R14, R22, 1 ;  /* 0x3ff000000e16742b */ /* 0x000fd40000000016 */
[----:B------:R-:W-:Y:S01]  /*0f50*/  LEA R15, R12, R23, 0x14 ;  /* 0x000000170c0f7211 */ /* 0x000fe200078ea0ff */
[----:B------:R-:W-:Y:S01]  /*0f60*/  IMAD.MOV.U32 R14, RZ, RZ, R22 ;  /* 0x000000ffff0e7224 */ /* 0x000fe200078e0016 */
[----:B------:R-:W-:Y:S06]  /*0f70*/  @!P0 BRA `(.L_x_12) ;  /* 0x0000000000348947 */ /* 0x000fec0003800000 */
[----:B------:R-:W-:Y:S01]  /*0f80*/  FSETP.GEU.AND P1, PT, |R9|, 4.2275390625, PT ;  /* 0x408748000900780b */ /* 0x000fe20003f2e200 */
[C---:B------:R-:W-:Y:S02]  /*0f90*/  DADD R14, R8.reuse, +INF ;  /* 0x7ff00000080e7429 */ /* 0x040fe40000000000 */
[----:B------:R-:W-:-:S08]  /*0fa0*/  DSETP.GEU.AND P0, PT, R8, RZ, PT ;  /* 0x000000ff0800722a */ /* 0x000fd00003f0e000 */
[----:B------:R-:W-:Y:S02]  /*0fb0*/  FSEL R14, R14, RZ, P0 ;  /* 0x000000ff0e0e7208 */ /* 0x000fe40000000000 */
[----:B------:R-:W-:Y:S01]  /*0fc0*/  @!P1 LEA.HI R4, R12, R12, RZ, 0x1 ;  /* 0x0000000c0c049211 */ /* 0x000fe200078f08ff */
[----:B------:R-:W-:Y:S01]  /*0fd0*/  @!P1 IMAD.MOV.U32 R8, RZ, RZ, R22 ;  /* 0x000000ffff089224 */ /* 0x000fe200078e0016 */
[----:B------:R-:W-:Y:S02]  /*0fe0*/  FSEL R15, R15, RZ, P0 ;  /* 0x000000ff0f0f7208 */ /* 0x000fe40000000000 */
[----:B------:R-:W-:-:S05]  /*0ff0*/  @!P1 SHF.R.S32.HI R9, RZ, 0x1, R4 ;  /* 0x00000001ff099819 */ /* 0x000fca0000011404 */
[----:B------:R-:W-:Y:S02]  /*1000*/  @!P1 IMAD.IADD R12, R12, 0x1, -R9 ;  /* 0x000000010c0c9824 */ /* 0x000fe400078e0a09 */
[----:B------:R-:W-:-:S03]  /*1010*/  @!P1 IMAD R9, R9, 0x100000, R23 ;  /* 0x0010000009099824 */ /* 0x000fc600078e0217 */
[----:B------:R-:W-:Y:S01]  /*1020*/  @!P1 LEA R13, R12, 0x3ff00000, 0x14 ;  /* 0x3ff000000c0d9811 */ /* 0x000fe200078ea0ff */
[----:B------:R-:W-:-:S06]  /*1030*/  @!P1 IMAD.MOV.U32 R12, RZ, RZ, RZ ;  /* 0x000000ffff0c9224 */ /* 0x000fcc00078e00ff */
[----:B------:R-:W-:-:S11]  /*1040*/  @!P1 DMUL R14, R8, R12 ;  /* 0x0000000c080e9228 */ /* 0x000fd60000000000 */
.L_x_12:
[----:B------:R-:W-:Y:S05]  /*1050*/  BSYNC.RECONVERGENT B0 ;  /* 0x0000000000007941 */ /* 0x000fea0003800200 */
.L_x_11:
[----:B------:R-:W2:Y:S01]  /*1060*/  LDG.E R9, desc[UR6][R20.64] ;  /* 0x0000000614097981 */ /* 0x000ea2000c1e1900 */
[----:B-----5:R-:W0:Y:S01]  /*1070*/  F2F.F64.F32 R6, R6 ;  /* 0x0000000600067310 */ /* 0x020e220000201800 */
[----:B------:R-:W-:Y:S01]  /*1080*/  UIADD3 UR4, UPT, UPT, UR4, 0x1, URZ ;  /* 0x0000000104047890 */ /* 0x000fe2000fffe0ff */
[----:B------:R-:W-:-:S03]  /*1090*/  VIADD R25, R25, 0x1 ;  /* 0x0000000119197836 */ /* 0x000fc60000000000 */
[----:B------:R-:W-:Y:S01]  /*10a0*/  UISETP.NE.AND UP0, UPT, UR4, URZ, UPT ;  /* 0x000000ff0400728c */ /* 0x000fe2000bf05270 */
[----:B0-----:R-:W-:-:S10]  /*10b0*/  DMUL R14, R6, R14 ;  /* 0x0000000e060e7228 */ /* 0x001fd40000000000 */
[----:B------:R-:W2:Y:S02]  /*10c0*/  F2F.F32.F64 R14, R14 ;  /* 0x0000000e000e7310 */ /* 0x000ea40000301000 */
[----:B--2---:R-:W-:-:S05]  /*10d0*/  FADD R9, R14, -R9 ;  /* 0x800000090e097221 */ /* 0x004fca0000000000 */
[----:B------:R-:W-:-:S05]  /*10e0*/  FMNMX R9, RZ, R9, !PT ;  /* 0x00000009ff097209 */ /* 0x000fca0007800000 */
[----:B------:R-:W-:Y:S01]  /*10f0*/  FADD R24, R9, R24 ;  /* 0x0000001809187221 */ /* 0x000fe20000000000 */
[----:B------:R-:W-:Y:S06]  /*1100*/  BRA.U UP0, `(.L_x_13) ;  /* 0xfffffff100407547 */ /* 0x000fec000b83ffff */
.L_x_1:
[----:B0-----:R-:W-:Y:S02]  /*1110*/  IMAD.MOV.U32 R3, RZ, RZ, 0x3bbb989d ;  /* 0x3bbb989dff037424 */ /* 0x001fe400078e00ff */
[----:B-----5:R-:W-:Y:S01]  /*1120*/  FMUL R10, R10, -R5 ;  /* 0x800000050a0a7220 */ /* 0x020fe20000400000 */
[----:B------:R-:W-:Y:S01]  /*1130*/  IMAD.MOV.U32 R5, RZ, RZ, 0x437c0000 ;  /* 0x437c0000ff057424 */ /* 0x000fe200078e00ff */
[----:B------:R-:W0:Y:S01]  /*1140*/  LDCU UR4, c[0x0][0x3b4] ;  /* 0x00007680ff0477ac */ /* 0x000e220008000800 */
[----:B------:R-:W-:Y:S01]  /*1150*/  BSSY.RECONVERGENT B0, `(.L_x_14) ;  /* 0x0000016000007945 */ /* 0x000fe20003800200 */
[----:B------:R-:W-:-:S04]  /*1160*/  FFMA.SAT R2, R10, R3, 0.5 ;  /* 0x3f0000000a027423 */ /* 0x000fc80000002003 */
[----:B------:R-:W-:-:S04]  /*1170*/  FFMA.RM R2, R2, R5, 12582913 ;  /* 0x4b40000102027423 */ /* 0x000fc80000004005 */
[C---:B------:R-:W-:Y:S01]  /*1180*/  FADD R3, R2.reuse, -12583039 ;  /* 0xcb40007f02037421 */ /* 0x040fe20000000000 */
[----:B------:R-:W-:-:S03]  /*1190*/  IMAD.SHL.U32 R2, R2, 0x800000, RZ ;  /* 0x0080000002027824 */ /* 0x000fc600078e00ff */
[----:B------:R-:W-:-:S04]  /*11a0*/  FFMA R3, R10, 1.4426950216293334961, -R3 ;  /* 0x3fb8aa3b0a037823 */ /* 0x000fc80000000803 */
[----:B------:R-:W-:Y:S01]  /*11b0*/  FFMA R3, R10, 1.925963033500011079e-08, R3 ;  /* 0x32a570600a037823 */ /* 0x000fe20000000003 */
[----:B0-----:R-:W-:-:S04]  /*11c0*/  I2FP.F32.S32 R7, UR4 ;  /* 0x0000000400077c45 */ /* 0x001fc80008201400 */
[----:B------:R-:W0:Y:S08]  /*11d0*/  MUFU.RCP R4, R7 ;  /* 0x0000000700047308 */ /* 0x000e300000001000 */
[----:B------:R-:W1:Y:S01]  /*11e0*/  MUFU.EX2 R3, R3 ;  /* 0x0000000300037308 */ /* 0x000e620000000800 */
[----:B0-----:R-:W-:-:S04]  /*11f0*/  FFMA R9, -R7, R4, 1 ;  /* 0x3f80000007097423 */ /* 0x001fc80000000104 */
[----:B------:R-:W-:Y:S01]  /*1200*/  FFMA R9, R4, R9, R4 ;  /* 0x0000000904097223 */ /* 0x000fe20000000004 */
[----:B-1----:R-:W-:-:S04]  /*1210*/  FMUL R5, R2, R3 ;  /* 0x0000000302057220 */ /* 0x002fc80000400000 */
[----:B------:R-:W-:-:S04]  /*1220*/  FMUL R2, R5, R24 ;  /* 0x0000001805027220 */ /* 0x000fc80000400000 */
[----:B------:R-:W0:Y:S01]  /*1230*/  FCHK P0, R2, R7 ;  /* 0x0000000702007302 */ /* 0x000e220000000000 */
[----:B------:R-:W-:-:S04]  /*1240*/  FFMA R4, R2, R9, RZ ;  /* 0x0000000902047223 */ /* 0x000fc800000000ff */
[----:B------:R-:W-:-:S04]  /*1250*/  FFMA R5, -R7, R4, R2 ;  /* 0x0000000407057223 */ /* 0x000fc80000000102 */
[----:B------:R-:W-:Y:S01]  /*1260*/  FFMA R9, R9, R5, R4 ;  /* 0x0000000509097223 */ /* 0x000fe20000000004 */
[----:B0-----:R-:W-:Y:S06]  /*1270*/  @!P0 BRA `(.L_x_15) ;  /* 0x00000000000c8947 */ /* 0x001fec0003800000 */
[----:B------:R-:W-:-:S07]  /*1280*/  MOV R4, 0x12a0 ;  /* 0x000012a000047802 */ /* 0x000fce0000000f00 */
[----:B------:R-:W-:Y:S05]  /*1290*/  CALL.REL.NOINC `($__internal_2_$__cuda_sm3x_div_rn_noftz_f32_slowpath) ;  /* 0x0000000400387944 */ /* 0x000fea0003c00000 */
[----:B------:R-:W-:-:S07]  /*12a0*/  IMAD.MOV.U32 R9, RZ, RZ, R6 ;  /* 0x000000ffff097224 */ /* 0x000fce00078e0006 */
.L_x_15:
[----:B------:R-:W-:Y:S05]  /*12b0*/  BSYNC.RECONVERGENT B0 ;  /* 0x0000000000007941 */ /* 0x000fea0003800200 */
.L_x_14:
[----:B------:R-:W0:Y:S08]  /*12c0*/  LDC.64 R2, c[0x0][0x3a8] ;  /* 0x0000ea00ff027b82 */ /* 0x000e300000000a00 */
[----:B------:R-:W1:Y:S01]  /*12d0*/  LDC.64 R4, c[0x0][0x380] ;  /* 0x0000e000ff047b82 */ /* 0x000e620000000a00 */
[----:B0-----:R-:W-:-:S05]  /*12e0*/  IMAD.WIDE R2, R0, 0x4, R2 ;  /* 0x0000000400027825 */ /* 0x001fca00078e0202 */
[----:B------:R-:W-:Y:S01]  /*12f0*/  STG.E desc[UR6][R2.64], R9 ;  /* 0x0000000902007986 */ /* 0x000fe2000c101906 */
[----:B-1----:R-:W-:-:S06]  /*1300*/  IMAD.WIDE R6, R0, 0x4, R4 ;  /* 0x0000000400067825 */ /* 0x002fcc00078e0204 */
[----:B------:R-:W2:Y:S01]  /*1310*/  LDG.E R7, desc[UR6][R6.64] ;  /* 0x0000000606077981 */ /* 0x000ea2000c1e1900 */
[----:B------:R-:W2:Y:S03]  /*1320*/  LDC.64 R4, c[0x0][0x3b8] ;  /* 0x0000ee00ff047b82 */ /* 0x000ea60000000a00 */
[----:B--2---:R-:W-:Y:S01]  /*1330*/  REDG.E.ADD.F32.FTZ.RN.STRONG.GPU desc[UR6][R4.64], R7 ;  /* 0x00000007040079a6 */ /* 0x004fe2000c12f306 */
[----:B------:R-:W-:Y:S05]  /*1340*/  EXIT ;  /* 0x000000000000794d */ /* 0x000fea0003800000 */
        .weak           $__internal_0_$__cuda_sm20_dsqrt_rn_f64_mediumpath_v1
        .type           $__internal_0_$__cuda_sm20_dsqrt_rn_f64_mediumpath_v1,@function
        .size           $__internal_0_$__cuda_sm20_dsqrt_rn_f64_mediumpath_v1,($__internal_1_$__cuda_sm20_sqrt_rn_f32_slowpath - $__internal_0_$__cuda_sm20_dsqrt_rn_f64_mediumpath_v1)
$__internal_0_$__cuda_sm20_dsqrt_rn_f64_mediumpath_v1:
[----:B------:R-:W-:Y:S01]  /*1350*/  ISETP.GE.U32.AND P0, PT, R4, -0x3400000, PT ;  /* 0xfcc000000400780c */ /* 0x000fe20003f06070 */
[----:B------:R-:W-:Y:S01]  /*1360*/  BSSY.RECONVERGENT B1, `(.L_x_16) ;  /* 0x0000028000017945 */ /* 0x000fe20003800200 */
[----:B------:R-:W-:Y:S02]  /*1370*/  IMAD.MOV.U32 R14, RZ, RZ, R6 ;  /* 0x000000ffff0e7224 */ /* 0x000fe400078e0006 */
[----:B------:R-:W-:Y:S02]  /*1380*/  IMAD.MOV.U32 R6, RZ, RZ, R22 ;  /* 0x000000ffff067224 */ /* 0x000fe400078e0016 */
[----:B------:R-:W-:Y:S02]  /*1390*/  IMAD.MOV.U32 R7, RZ, RZ, R23 ;  /* 0x000000ffff077224 */ /* 0x000fe400078e0017 */
[----:B------:R-:W-:Y:S02]  /*13a0*/  IMAD.MOV.U32 R4, RZ, RZ, R26 ;  /* 0x000000ffff047224 */ /* 0x000fe400078e001a */
[----:B------:R-:W-:-:S03]  /*13b0*/  IMAD.MOV.U32 R5, RZ, RZ, R27 ;  /* 0x000000ffff057224 */ /* 0x000fc600078e001b */
[----:B------:R-:W-:Y:S05]  /*13c0*/  @!P0 BRA `(.L_x_17) ;  /* 0x0000000000208947 */ /* 0x000fea0003800000 */
[----:B------:R-:W-:-:S10]  /*13d0*/  DFMA.RM R4, R4, R14, R12 ;  /* 0x0000000e0404722b */ /* 0x000fd4000000400c */
[----:B------:R-:W-:-:S05]  /*13e0*/  IADD3 R12, P0, PT, R4, 0x1, RZ ;  /* 0x00000001040c7810 */ /* 0x000fca0007f1e0ff */
[----:B------:R-:W-:-:S06]  /*13f0*/  IMAD.X R13, RZ, RZ, R5, P0 ;  /* 0x000000ffff0d7224 */ /* 0x000fcc00000e0605 */
[----:B------:R-:W-:-:S08]  /*1400*/  DFMA.RP R6, -R4, R12, R6 ;  /* 0x0000000c0406722b */ /* 0x000fd00000008106 */
[----:B------:R-:W-:-:S06]  /*1410*/  DSETP.GT.AND P0, PT, R6, RZ, PT ;  /* 0x000000ff0600722a */ /* 0x000fcc0003f04000 */
[----:B------:R-:W-:Y:S02]  /*1420*/  FSEL R4, R12, R4, P0 ;  /* 0x000000040c047208 */ /* 0x000fe40000000000 */
[----:B------:R-:W-:Y:S01]  /*1430*/  FSEL R5, R13, R5, P0 ;  /* 0x000000050d057208 */ /* 0x000fe20000000000 */
[----:B------:R-:W-:Y:S06]  /*1440*/  BRA `(.L_x_18) ;  /* 0x0000000000647947 */ /* 0x000fec0003800000 */
.L_x_17:
[----:B------:R-:W-:-:S14]  /*1450*/  DSETP.NE.AND P0, PT, R6, RZ, PT ;  /* 0x000000ff0600722a */ /* 0x000fdc0003f05000 */
[----:B------:R-:W-:Y:S05]  /*1460*/  @!P0 BRA `(.L_x_19) ;  /* 0x0000000000588947 */ /* 0x000fea0003800000 */
[----:B------:R-:W-:-:S13]  /*1470*/  ISETP.GE.AND P0, PT, R7, RZ, PT ;  /* 0x000000ff0700720c */ /* 0x000fda0003f06270 */
[----:B------:R-:W-:Y:S01]  /*1480*/  @!P0 MOV R4, 0x0 ;  /* 0x0000000000048802 */ /* 0x000fe20000000f00 */
[----:B------:R-:W-:Y:S01]  /*1490*/  @!P0 IMAD.MOV.U32 R5, RZ, RZ, -0x80000 ;  /* 0xfff80000ff058424 */ /* 0x000fe200078e00ff */
[----:B------:R-:W-:Y:S06]  /*14a0*/  @!P0 BRA `(.L_x_18) ;  /* 0x00000000004c8947 */ /* 0x000fec0003800000 */
[----:B------:R-:W-:-:S13]  /*14b0*/  ISETP.GT.AND P0, PT, R7, 0x7fefffff, PT ;  /* 0x7fefffff0700780c */ /* 0x000fda0003f04270 */
[----:B------:R-:W-:Y:S05]  /*14c0*/  @P0 BRA `(.L_x_19) ;  /* 0x0000000000400947 */ /* 0x000fea0003800000 */
[----:B------:R-:W-:Y:S01]  /*14d0*/  DMUL R4, R6, 8.11296384146066816958e+31 ;  /* 0x4690000006047828 */ /* 0x000fe20000000000 */
[----:B------:R-:W-:Y:S02]  /*14e0*/  IMAD.MOV.U32 R14, RZ, RZ, 0x0 ;  /* 0x00000000ff0e7424 */ /* 0x000fe400078e00ff */
[----:B------:R-:W-:Y:S02]  /*14f0*/  IMAD.MOV.U32 R6, RZ, RZ, RZ ;  /* 0x000000ffff067224 */ /* 0x000fe400078e00ff */
[----:B------:R-:W-:Y:S01]  /*1500*/  IMAD.MOV.U32 R15, RZ, RZ, 0x3fd80000 ;  /* 0x3fd80000ff0f7424 */ /* 0x000fe200078e00ff */
[----:B------:R-:W0:Y:S03]  /*1510*/  MUFU.RSQ64H R7, R5 ;  /* 0x0000000500077308 */ /* 0x000e260000001c00 */
[----:B0-----:R-:W-:-:S08]  /*1520*/  DMUL R12, R6, R6 ;  /* 0x00000006060c7228 */ /* 0x001fd00000000000 */
[----:B------:R-:W-:-:S08]  /*1530*/  DFMA R12, R4, -R12, 1 ;  /* 0x3ff00000040c742b */ /* 0x000fd0000000080c */
[----:B------:R-:W-:Y:S02]  /*1540*/  DFMA R14, R12, R14, 0.5 ;  /* 0x3fe000000c0e742b */ /* 0x000fe4000000000e */
[----:B------:R-:W-:-:S08]  /*1550*/  DMUL R12, R6, R12 ;  /* 0x0000000c060c7228 */ /* 0x000fd00000000000 */
[----:B------:R-:W-:-:S08]  /*1560*/  DFMA R12, R14, R12, R6 ;  /* 0x0000000c0e0c722b */ /* 0x000fd00000000006 */
[----:B------:R-:W-:Y:S02]  /*1570*/  DMUL R6, R4, R12 ;  /* 0x0000000c04067228 */ /* 0x000fe40000000000 */
[----:B------:R-:W-:-:S06]  /*1580*/  VIADD R13, R13, 0xfff00000 ;  /* 0xfff000000d0d7836 */ /* 0x000fcc0000000000 */
[----:B------:R-:W-:-:S08]  /*1590*/  DFMA R14, R6, -R6, R4 ;  /* 0x80000006060e722b */ /* 0x000fd00000000004 */
[----:B------:R-:W-:-:S10]  /*15a0*/  DFMA R4, R12, R14, R6 ;  /* 0x0000000e0c04722b */ /* 0x000fd40000000006 */
[----:B------:R-:W-:Y:S01]  /*15b0*/  VIADD R5, R5, 0xfcb00000 ;  /* 0xfcb0000005057836 */ /* 0x000fe20000000000 */
[----:B------:R-:W-:Y:S06]  /*15c0*/  BRA `(.L_x_18) ;  /* 0x0000000000047947 */ /* 0x000fec0003800000 */
.L_x_19:
[----:B------:R-:W-:-:S11]  /*15d0*/  DADD R4, R6, R6 ;  /* 0x0000000006047229 */ /* 0x000fd60000000006 */
.L_x_18:
[----:B------:R-:W-:Y:S05]  /*15e0*/  BSYNC.RECONVERGENT B1 ;  /* 0x0000000000017941 */ /* 0x000fea0003800200 */
.L_x_16:
[----:B------:R-:W-:-:S04]  /*15f0*/  IMAD.MOV.U32 R11, RZ, RZ, 0x0 ;  /* 0x00000000ff0b7424 */ /* 0x000fc800078e00ff */
[----:B------:R-:W-:Y:S05]  /*1600*/  RET.REL.NODEC R10 `(_Z18blackScholesKernelPfS_S_S_S_S_iiS_) ;  /* 0xffffffe80a7c7950 */ /* 0x000fea0003c3ffff */
        .weak           $__internal_1_$__cuda_sm20_sqrt_rn_f32_slowpath
        .type           $__internal_1_$__cuda_sm20_sqrt_rn_f32_slowpath,@function
        .size           $__internal_1_$__cuda_sm20_sqrt_rn_f32_slowpath,($__internal_2_$__cuda_sm3x_div_rn_noftz_f32_slowpath - $__internal_1_$__cuda_sm20_sqrt_rn_f32_slowpath)
$__internal_1_$__cuda_sm20_sqrt_rn_f32_slowpath:
[----:B------:R-:W-:-:S13]  /*1610*/  LOP3.LUT P0, RZ, R4, 0x7fffffff, RZ, 0xc0, !PT ;  /* 0x7fffffff04ff7812 */ /* 0x000fda000780c0ff */
[----:B------:R-:W-:Y:S01]  /*1620*/  @!P0 IMAD.MOV.U32 R14, RZ, RZ, R4 ;  /* 0x000000ffff0e8224 */ /* 0x000fe200078e0004 */
[----:B------:R-:W-:Y:S06]  /*1630*/  @!P0 BRA `(.L_x_20) ;  /* 0x0000000000408947 */ /* 0x000fec0003800000 */
[----:B------:R-:W-:-:S13]  /*1640*/  FSETP.GEU.FTZ.AND P0, PT, R4, RZ, PT ;  /* 0x000000ff0400720b */ /* 0x000fda0003f1e000 */
[----:B------:R-:W-:Y:S01]  /*1650*/  @!P0 IMAD.MOV.U32 R14, RZ, RZ, 0x7fffffff ;  /* 0x7fffffffff0e8424 */ /* 0x000fe200078e00ff */
[----:B------:R-:W-:Y:S06]  /*1660*/  @!P0 BRA `(.L_x_20) ;  /* 0x0000000000348947 */ /* 0x000fec0003800000 */
[----:B------:R-:W-:-:S13]  /*1670*/  FSETP.GTU.FTZ.AND P0, PT, |R4|, +INF , PT ;  /* 0x7f8000000400780b */ /* 0x000fda0003f1c200 */
[----:B------:R-:W-:Y:S01]  /*1680*/  @P0 FADD.FTZ R14, R4, 1 ;  /* 0x3f800000040e0421 */ /* 0x000fe20000010000 */
[----:B------:R-:W-:Y:S06]  /*1690*/  @P0 BRA `(.L_x_20) ;  /* 0x0000000000280947 */ /* 0x000fec0003800000 */
[----:B------:R-:W-:-:S13]  /*16a0*/  FSETP.NEU.FTZ.AND P0, PT, |R4|, +INF , PT ;  /* 0x7f8000000400780b */ /* 0x000fda0003f1d200 */
[----:B------:R-:W-:-:S04]  /*16b0*/  @P0 FFMA R15, R4, 1.84467440737095516160e+19, RZ ;  /* 0x5f800000040f0823 */ /* 0x000fc800000000ff */
[----:B------:R-:W0:Y:S02]  /*16c0*/  @P0 MUFU.RSQ R14, R15 ;  /* 0x0000000f000e0308 */ /* 0x000e240000001400 */
[----:B0-----:R-:W-:Y:S01]  /*16d0*/  @P0 FMUL.FTZ R22, R15, R14 ;  /* 0x0000000e0f160220 */ /* 0x001fe20000410000 */
[----:B------:R-:W-:Y:S01]  /*16e0*/  @P0 FMUL.FTZ R26, R14, 0.5 ;  /* 0x3f0000000e1a0820 */ /* 0x000fe20000410000 */
[----:B------:R-:W-:Y:S02]  /*16f0*/  @!P0 IMAD.MOV.U32 R14, RZ, RZ, R4 ;  /* 0x000000ffff0e8224 */ /* 0x000fe400078e0004 */
[----:B------:R-:W-:-:S04]  /*1700*/  @P0 FADD.FTZ R23, -R22, -RZ ;  /* 0x800000ff16170221 */ /* 0x000fc80000010100 */
[----:B------:R-:W-:-:S04]  /*1710*/  @P0 FFMA R23, R22, R23, R15 ;  /* 0x0000001716170223 */ /* 0x000fc8000000000f */
[----:B------:R-:W-:-:S04]  /*1720*/  @P0 FFMA R23, R23, R26, R22 ;  /* 0x0000001a17170223 */ /* 0x000fc80000000016 */
[----:B------:R-:W-:-:S07]  /*1730*/  @P0 FMUL.FTZ R14, R23, 2.3283064365386962891e-10 ;  /* 0x2f800000170e0820 */ /* 0x000fce0000410000 */
.L_x_20:
[----:B------:R-:W-:Y:S02]  /*1740*/  IMAD.MOV.U32 R4, RZ, RZ, R14 ;  /* 0x000000ffff047224 */ /* 0x000fe400078e000e */
[----:B------:R-:W-:Y:S02]  /*1750*/  IMAD.MOV.U32 R14, RZ, RZ, R27 ;  /* 0x000000ffff0e7224 */ /* 0x000fe400078e001b */
[----:B------:R-:W-:-:S04]  /*1760*/  IMAD.MOV.U32 R15, RZ, RZ, 0x0 ;  /* 0x00000000ff0f7424 */ /* 0x000fc800078e00ff */
[----:B------:R-:W-:Y:S05]  /*1770*/  RET.REL.NODEC R14 `(_Z18blackScholesKernelPfS_S_S_S_S_iiS_) ;  /* 0xffffffe80e207950 */ /* 0x000fea0003c3ffff */
        .weak           $__internal_2_$__cuda_sm3x_div_rn_noftz_f32_slowpath
        .type           $__internal_2_$__cuda_sm3x_div_rn_noftz_f32_slowpath,@function
        .size           $__internal_2_$__cuda_sm3x_div_rn_noftz_f32_slowpath,($_Z18blackScholesKernelPfS_S_S_S_S_iiS_$__internal_trig_reduction_slowpathd - $__internal_2_$__cuda_sm3x_div_rn_noftz_f32_slowpath)
$__internal_2_$__cuda_sm3x_div_rn_noftz_f32_slowpath:
[----:B------:R-:W-:Y:S01]  /*1780*/  SHF.R.U32.HI R5, RZ, 0x17, R7 ;  /* 0x00000017ff057819 */ /* 0x000fe20000011607 */
[----:B------:R-:W-:Y:S01]  /*1790*/  BSSY.RECONVERGENT B1, `(.L_x_21) ;  /* 0x0000064000017945 */ /* 0x000fe20003800200 */
[--C-:B------:R-:W-:Y:S01]  /*17a0*/  SHF.R.U32.HI R3, RZ, 0x17, R2.reuse ;  /* 0x00000017ff037819 */ /* 0x100fe20000011602 */
[----:B------:R-:W-:Y:S01]  /*17b0*/  IMAD.MOV.U32 R6, RZ, RZ, R2 ;  /* 0x000000ffff067224 */ /* 0x000fe200078e0002 */
[----:B------:R-:W-:Y:S02]  /*17c0*/  LOP3.LUT R5, R5, 0xff, RZ, 0xc0, !PT ;  /* 0x000000ff05057812 */ /* 0x000fe400078ec0ff */
[----:B------:R-:W-:-:S03]  /*17d0*/  LOP3.LUT R10, R3, 0xff, RZ, 0xc0, !PT ;  /* 0x000000ff030a7812 */ /* 0x000fc600078ec0ff */
[----:B------:R-:W-:Y:S02]  /*17e0*/  VIADD R9, R5, 0xffffffff ;  /* 0xffffffff05097836 */ /* 0x000fe40000000000 */
[----:B------:R-:W-:-:S03]  /*17f0*/  VIADD R11, R10, 0xffffffff ;  /* 0xffffffff0a0b7836 */ /* 0x000fc60000000000 */
[----:B------:R-:W-:-:S04]  /*1800*/  ISETP.GT.U32.AND P0, PT, R9, 0xfd, PT ;  /* 0x000000fd0900780c */ /* 0x000fc80003f04070 */
[----:B------:R-:W-:-:S13]  /*1810*/  ISETP.GT.U32.OR P0, PT, R11, 0xfd, P0 ;  /* 0x000000fd0b00780c */ /* 0x000fda0000704470 */
[----:B------:R-:W-:Y:S01]  /*1820*/  @!P0 MOV R8, RZ ;  /* 0x000000ff00088202 */ /* 0x000fe20000000f00 */
[----:B------:R-:W-:Y:S06]  /*1830*/  @!P0 BRA `(.L_x_22) ;  /* 0x0000000000608947 */ /* 0x000fec0003800000 */
[----:B------:R-:W-:Y:S01]  /*1840*/  FSETP.GTU.FTZ.AND P0, PT, |R2|, +INF , PT ;  /* 0x7f8000000200780b */ /* 0x000fe20003f1c200 */
[----:B------:R-:W-:Y:S01]  /*1850*/  IMAD.MOV.U32 R3, RZ, RZ, R7 ;  /* 0x000000ffff037224 */ /* 0x000fe200078e0007 */
[----:B------:R-:W-:-:S04]  /*1860*/  FSETP.GTU.FTZ.AND P1, PT, |R7|, +INF , PT ;  /* 0x7f8000000700780b */ /* 0x000fc80003f3c200 */
[----:B------:R-:W-:-:S13]  /*1870*/  PLOP3.LUT P0, PT, P0, P1, PT, 0xf8, 0x8f ;  /* 0x00000000008f781c */ /* 0x000fda0000703f70 */
[----:B------:R-:W-:Y:S05]  /*1880*/  @P0 BRA `(.L_x_23) ;  /* 0x00000004004c0947 */ /* 0x000fea0003800000 */
[----:B------:R-:W-:-:S13]  /*1890*/  LOP3.LUT P0, RZ, R7, 0x7fffffff, R6, 0xc8, !PT ;  /* 0x7fffffff07ff7812 */ /* 0x000fda000780c806 */
[----:B------:R-:W-:Y:S05]  /*18a0*/  @!P0 BRA `(.L_x_24) ;  /* 0x00000004003c8947 */ /* 0x000fea0003800000 */
[C---:B------:R-:W-:Y:S02]  /*18b0*/  FSETP.NEU.FTZ.AND P2, PT, |R2|.reuse, +INF , PT ;  /* 0x7f8000000200780b */ /* 0x040fe40003f5d200 */
[----:B------:R-:W-:Y:S02]  /*18c0*/  FSETP.NEU.FTZ.AND P1, PT, |R3|, +INF , PT ;  /* 0x7f8000000300780b */ /* 0x000fe40003f3d200 */
[----:B------:R-:W-:-:S11]  /*18d0*/  FSETP.NEU.FTZ.AND P0, PT, |R2|, +INF , PT ;  /* 0x7f8000000200780b */ /* 0x000fd60003f1d200 */
[----:B------:R-:W-:Y:S05]  /*18e0*/  @!P1 BRA !P2, `(.L_x_24) ;  /* 0x00000004002c9947 */ /* 0x000fea0005000000 */
[----:B------:R-:W-:-:S04]  /*18f0*/  LOP3.LUT P2, RZ, R6, 0x7fffffff, RZ, 0xc0, !PT ;  /* 0x7fffffff06ff7812 */ /* 0x000fc8000784c0ff */
[----:B------:R-:W-:-:S13]  /*1900*/  PLOP3.LUT P1, PT, P1, P2, PT, 0x2f, 0xf2 ;  /* 0x0000000000f2781c */ /* 0x000fda0000f24577 */
[----:B------:R-:W-:Y:S05]  /*1910*/  @P1 BRA `(.L_x_25) ;  /* 0x0000000400181947 */ /* 0x000fea0003800000 */
[----:B------:R-:W-:-:S04]  /*1920*/  LOP3.LUT P1, RZ, R7, 0x7fffffff, RZ, 0xc0, !PT ;  /* 0x7fffffff07ff7812 */ /* 0x000fc8000782c0ff */
[----:B------:R-:W-:-:S13]  /*1930*/  PLOP3.LUT P0, PT, P0, P1, PT, 0x2f, 0xf2 ;  /* 0x0000000000f2781c */ /* 0x000fda0000702577 */
[----:B------:R-:W-:Y:S05]  /*1940*/  @P0 BRA `(.L_x_26) ;  /* 0x0000000400000947 */ /* 0x000fea0003800000 */
[----:B------:R-:W-:Y:S02]  /*1950*/  ISETP.GE.AND P0, PT, R11, RZ, PT ;  /* 0x000000ff0b00720c */ /* 0x000fe40003f06270 */
[----:B------:R-:W-:-:S11]  /*1960*/  ISETP.GE.AND P1, PT, R9, RZ, PT ;  /* 0x000000ff0900720c */ /* 0x000fd60003f26270 */
[----:B------:R-:W-:Y:S02]  /*1970*/  @P0 IMAD.MOV.U32 R8, RZ, RZ, RZ ;  /* 0x000000ffff080224 */ /* 0x000fe400078e00ff */
[----:B------:R-:W-:Y:S01]  /*1980*/  @!P0 FFMA R6, R2, 1.84467440737095516160e+19, RZ ;  /* 0x5f80000002068823 */ /* 0x000fe200000000ff */
[----:B------:R-:W-:Y:S02]  /*1990*/  @!P0 IMAD.MOV.U32 R8, RZ, RZ, -0x40 ;  /* 0xffffffc0ff088424 */ /* 0x000fe400078e00ff */
[----:B------:R-:W-:Y:S02]  /*19a0*/  @!P1 FFMA R7, R3, 1.84467440737095516160e+19, RZ ;  /* 0x5f80000003079823 */ /* 0x000fe400000000ff */
[----:B------:R-:W-:-:S07]  /*19b0*/  @!P1 VIADD R8, R8, 0x40 ;  /* 0x0000004008089836 */ /* 0x000fce0000000000 */
.L_x_22:
[----:B------:R-:W-:Y:S01]  /*19c0*/  LEA R2, R5, 0xc0800000, 0x17 ;  /* 0xc080000005027811 */ /* 0x000fe200078eb8ff */
[----:B------:R-:W-:Y:S01]  /*19d0*/  VIADD R3, R10, 0xffffff81 ;  /* 0xffffff810a037836 */ /* 0x000fe20000000000 */
[----:B------:R-:W-:Y:S03]  /*19e0*/  BSSY.RECONVERGENT B2, `(.L_x_27) ;  /* 0x0000035000027945 */ /* 0x000fe60003800200 */
[----:B------:R-:W-:Y:S02]  /*19f0*/  IMAD.IADD R7, R7, 0x1, -R2 ;  /* 0x0000000107077824 */ /* 0x000fe400078e0a02 */
[C---:B------:R-:W-:Y:S01]  /*1a00*/  IMAD R2, R3.reuse, -0x800000, R6 ;  /* 0xff80000003027824 */ /* 0x040fe200078e0206 */
[----:B------:R-:W-:Y:S01]  /*1a10*/  IADD3 R3, PT, PT, R3, 0x7f, -R5 ;  /* 0x0000007f03037810 */ /* 0x000fe20007ffe805 */
[----:B------:R-:W0:Y:S01]  /*1a20*/  MUFU.RCP R9, R7 ;  /* 0x0000000700097308 */ /* 0x000e220000001000 */
[----:B------:R-:W-:-:S03]  /*1a30*/  FADD.FTZ R11, -R7, -RZ ;  /* 0x800000ff070b7221 */ /* 0x000fc60000010100 */
[----:B------:R-:W-:Y:S02]  /*1a40*/  IMAD.IADD R3, R3, 0x1, R8 ;  /* 0x0000000103037824 */ /* 0x000fe400078e0208 */
[----:B0-----:R-:W-:-:S04]  /*1a50*/  FFMA R10, R9, R11, 1 ;  /* 0x3f800000090a7423 */ /* 0x001fc8000000000b */
[----:B------:R-:W-:-:S04]  /*1a60*/  FFMA R13, R9, R10, R9 ;  /* 0x0000000a090d7223 */ /* 0x000fc80000000009 */
[----:B------:R-:W-:-:S04]  /*1a70*/  FFMA R6, R2, R13, RZ ;  /* 0x0000000d02067223 */ /* 0x000fc800000000ff */
[----:B------:R-:W-:-:S04]  /*1a80*/  FFMA R9, R11, R6, R2 ;  /* 0x000000060b097223 */ /* 0x000fc80000000002 */
[----:B------:R-:W-:-:S04]  /*1a90*/  FFMA R10, R13, R9, R6 ;  /* 0x000000090d0a7223 */ /* 0x000fc80000000006 */
[----:B------:R-:W-:-:S04]  /*1aa0*/  FFMA R11, R11, R10, R2 ;  /* 0x0000000a0b0b7223 */ /* 0x000fc80000000002 */
[----:B------:R-:W-:-:S05]  /*1ab0*/  FFMA R6, R13, R11, R10 ;  /* 0x0000000b0d067223 */ /* 0x000fca000000000a */
[----:B------:R-:W-:-:S04]  /*1ac0*/  SHF.R.U32.HI R2, RZ, 0x17, R6 ;  /* 0x00000017ff027819 */ /* 0x000fc80000011606 */
[----:B------:R-:W-:-:S05]  /*1ad0*/  LOP3.LUT R2, R2, 0xff, RZ, 0xc0, !PT ;  /* 0x000000ff02027812 */ /* 0x000fca00078ec0ff */
[----:B------:R-:W-:-:S04]  /*1ae0*/  IMAD.IADD R7, R2, 0x1, R3 ;  /* 0x0000000102077824 */ /* 0x000fc800078e0203 */
[----:B------:R-:W-:-:S05]  /*1af0*/  VIADD R2, R7, 0xffffffff ;  /* 0xffffffff07027836 */ /* 0x000fca0000000000 */
[----:B------:R-:W-:-:S13]  /*1b00*/  ISETP.GE.U32.AND P0, PT, R2, 0xfe, PT ;  /* 0x000000fe0200780c */ /* 0x000fda0003f06070 */
[----:B------:R-:W-:Y:S05]  /*1b10*/  @!P0 BRA `(.L_x_28) ;  /* 0x0000000000808947 */ /* 0x000fea0003800000 */
[----:B------:R-:W-:-:S13]  /*1b20*/  ISETP.GT.AND P0, PT, R7, 0xfe, PT ;  /* 0x000000fe0700780c */ /* 0x000fda0003f04270 */
[----:B------:R-:W-:Y:S05]  /*1b30*/  @P0 BRA `(.L_x_29) ;  /* 0x00000000006c0947 */ /* 0x000fea0003800000 */
[----:B------:R-:W-:-:S13]  /*1b40*/  ISETP.GE.AND P0, PT, R7, 0x1, PT ;  /* 0x000000010700780c */ /* 0x000fda0003f06270 */
[----:B------:R-:W-:Y:S05]  /*1b50*/  @P0 BRA `(.L_x_30) ;  /* 0x0000000000740947 */ /* 0x000fea0003800000 */
[----:B------:R-:W-:Y:S02]  /*1b60*/  ISETP.GE.AND P0, PT, R7, -0x18, PT ;  /* 0xffffffe80700780c */ /* 0x000fe40003f06270 */
[----:B------:R-:W-:-:S11]  /*1b70*/  LOP3.LUT R6, R6, 0x80000000, RZ, 0xc0, !PT ;  /* 0x8000000006067812 */ /* 0x000fd600078ec0ff */
[----:B------:R-:W-:Y:S05]  /*1b80*/  @!P0 BRA `(.L_x_30) ;  /* 0x0000000000688947 */ /* 0x000fea0003800000 */
[-CC-:B------:R-:W-:Y:S01]  /*1b90*/  FFMA.RZ R2, R13, R11.reuse, R10.reuse ;  /* 0x0000000b0d027223 */ /* 0x180fe2000000c00a */
[----:B------:R-:W-:Y:S02]  /*1ba0*/  VIADD R8, R7, 0x20 ;  /* 0x0000002007087836 */ /* 0x000fe40000000000 */
[-CC-:B------:R-:W-:Y:S01]  /*1bb0*/  FFMA.RM R3, R13, R11.reuse, R10.reuse ;  /* 0x0000000b0d037223 */ /* 0x180fe2000000400a */
[----:B------:R-:W-:Y:S02]  /*1bc0*/  ISETP.NE.AND P2, PT, R7, RZ, PT ;  /* 0x000000ff0700720c */ /* 0x000fe40003f45270 */
[----:B------:R-:W-:Y:S01]  /*1bd0*/  LOP3.LUT R5, R2, 0x7fffff, RZ, 0xc0, !PT ;  /* 0x007fffff02057812 */ /* 0x000fe200078ec0ff */
[----:B------:R-:W-:Y:S01]  /*1be0*/  FFMA.RP R2, R13, R11, R10 ;  /* 0x0000000b0d027223 */ /* 0x000fe2000000800a */
[----:B------:R-:W-:Y:S01]  /*1bf0*/  ISETP.NE.AND P1, PT, R7, RZ, PT ;  /* 0x000000ff0700720c */ /* 0x000fe20003f25270 */
[----:B------:R-:W-:Y:S01]  /*1c00*/  IMAD.MOV R7, RZ, RZ, -R7 ;  /* 0x000000ffff077224 */ /* 0x000fe200078e0a07 */
[----:B------:R-:W-:-:S02]  /*1c10*/  LOP3.LUT R5, R5, 0x800000, RZ, 0xfc, !PT ;  /* 0x0080000005057812 */ /* 0x000fc400078efcff */
[----:B------:R-:W-:Y:S02]  /*1c20*/  FSETP.NEU.FTZ.AND P0, PT, R2, R3, PT ;  /* 0x000000030200720b */ /* 0x000fe40003f1d000 */
[----:B------:R-:W-:Y:S02]  /*1c30*/  SHF.L.U32 R8, R5, R8, RZ ;  /* 0x0000000805087219 */ /* 0x000fe400000006ff */
[----:B------:R-:W-:Y:S02]  /*1c40*/  SEL R2, R7, RZ, P2 ;  /* 0x000000ff07027207 */ /* 0x000fe40001000000 */
[----:B------:R-:W-:Y:S02]  /*1c50*/  ISETP.NE.AND P1, PT, R8, RZ, P1 ;  /* 0x000000ff0800720c */ /* 0x000fe40000f25270 */
[----:B------:R-:W-:Y:S02]  /*1c60*/  SHF.R.U32.HI R2, RZ, R2, R5 ;  /* 0x00000002ff027219 */ /* 0x000fe40000011605 */
[----:B------:R-:W-:-:S02]  /*1c70*/  PLOP3.LUT P0, PT, P0, P1, PT, 0xf8, 0x8f ;  /* 0x00000000008f781c */ /* 0x000fc40000703f70 */
[----:B------:R-:W-:Y:S02]  /*1c80*/  SHF.R.U32.HI R8, RZ, 0x1, R2 ;  /* 0x00000001ff087819 */ /* 0x000fe40000011602 */
[----:B------:R-:W-:-:S04]  /*1c90*/  SEL R3, RZ, 0x1, !P0 ;  /* 0x00000001ff037807 */ /* 0x000fc80004000000 */
[----:B------:R-:W-:-:S04]  /*1ca0*/  LOP3.LUT R3, R3, 0x1, R8, 0xf8, !PT ;  /* 0x0000000103037812 */ /* 0x000fc800078ef808 */
[----:B------:R-:W-:-:S05]  /*1cb0*/  LOP3.LUT R3, R3, R2, RZ, 0xc0, !PT ;  /* 0x0000000203037212 */ /* 0x000fca00078ec0ff */
[----:B------:R-:W-:-:S05]  /*1cc0*/  IMAD.IADD R3, R8, 0x1, R3 ;  /* 0x0000000108037824 */ /* 0x000fca00078e0203 */
[----:B------:R-:W-:Y:S01]  /*1cd0*/  LOP3.LUT R6, R3, R6, RZ, 0xfc, !PT ;  /* 0x0000000603067212 */ /* 0x000fe200078efcff */
[----:B------:R-:W-:Y:S06]  /*1ce0*/  BRA `(.L_x_30) ;  /* 0x0000000000107947 */ /* 0x000fec0003800000 */
.L_x_29:
[----:B------:R-:W-:-:S04]  /*1cf0*/  LOP3.LUT R6, R6, 0x80000000, RZ, 0xc0, !PT ;  /* 0x8000000006067812 */ /* 0x000fc800078ec0ff */
[----:B------:R-:W-:Y:S01]  /*1d00*/  LOP3.LUT R6, R6, 0x7f800000, RZ, 0xfc, !PT ;  /* 0x7f80000006067812 */ /* 0x000fe200078efcff */
[----:B------:R-:W-:Y:S06]  /*1d10*/  BRA `(.L_x_30) ;  /* 0x0000000000047947 */ /* 0x000fec0003800000 */
.L_x_28:
[----:B------:R-:W-:-:S07]  /*1d20*/  IMAD R6, R3, 0x800000, R6 ;  /* 0x0080000003067824 */ /* 0x000fce00078e0206 */
.L_x_30:
[----:B------:R-:W-:Y:S05]  /*1d30*/  BSYNC.RECONVERGENT B2 ;  /* 0x0000000000027941 */ /* 0x000fea0003800200 */
.L_x_27:
[----:B------:R-:W-:Y:S05]  /*1d40*/  BRA `(.L_x_31) ;  /* 0x0000000000207947 */ /* 0x000fea0003800000 */
.L_x_26:
[----:B------:R-:W-:-:S04]  /*1d50*/  LOP3.LUT R6, R7, 0x80000000, R6, 0x48, !PT ;  /* 0x8000000007067812 */ /* 0x000fc800078e4806 */
[----:B------:R-:W-:Y:S01]  /*1d60*/  LOP3.LUT R6, R6, 0x7f800000, RZ, 0xfc, !PT ;  /* 0x7f80000006067812 */ /* 0x000fe200078efcff */
[----:B------:R-:W-:Y:S06]  /*1d70*/  BRA `(.L_x_31) ;  /* 0x0000000000147947 */ /* 0x000fec0003800000 */
.L_x_25:
[----:B------:R-:W-:Y:S01]  /*1d80*/  LOP3.LUT R6, R7, 0x80000000, R6, 0x48, !PT ;  /* 0x8000000007067812 */ /* 0x000fe200078e4806 */
[----:B------:R-:W-:Y:S06]  /*1d90*/  BRA `(.L_x_31) ;  /* 0x00000000000c7947 */ /* 0x000fec0003800000 */
.L_x_24:
[----:B------:R-:W0:Y:S01]  /*1da0*/  MUFU.RSQ R6, -QNAN ;  /* 0xffc0000000067908 */ /* 0x000e220000001400 */
[----:B------:R-:W-:Y:S05]  /*1db0*/  BRA `(.L_x_31) ;  /* 0x0000000000047947 */ /* 0x000fea0003800000 */
.L_x_23:
[----:B------:R-:W-:-:S07]  /*1dc0*/  FADD.FTZ R6, R2, R3 ;  /* 0x0000000302067221 */ /* 0x000fce0000010000 */
.L_x_31:
[----:B------:R-:W-:Y:S05]  /*1dd0*/  BSYNC.RECONVERGENT B1 ;  /* 0x0000000000017941 */ /* 0x000fea0003800200 */
.L_x_21:
[----:B------:R-:W-:-:S04]  /*1de0*/  IMAD.MOV.U32 R5, RZ, RZ, 0x0 ;  /* 0x00000000ff057424 */ /* 0x000fc800078e00ff */
[----:B0-----:R-:W-:Y:S05]  /*1df0*/  RET.REL.NODEC R4 `(_Z18blackScholesKernelPfS_S_S_S_S_iiS_) ;  /* 0xffffffe004807950 */ /* 0x001fea0003c3ffff */
        .type           $_Z18blackScholesKernelPfS_S_S_S_S_iiS_$__internal_trig_reduction_slowpathd,@function
        .size           $_Z18blackScholesKernelPfS_S_S_S_S_iiS_$__internal_trig_reduction_slowpathd,(.L_x_43 - $_Z18blackScholesKernelPfS_S_S_S_S_iiS_$__internal_trig_reduction_slowpathd)
$_Z18blackScholesKernelPfS_S_S_S_S_iiS_$__internal_trig_reduction_slowpathd:
[--C-:B------:R-:W-:Y:S01]  /*1e00*/  SHF.R.U32.HI R12, RZ, 0x14, R5.reuse ;  /* 0x00000014ff0c7819 */ /* 0x100fe20000011605 */
[----:B------:R-:W-:Y:S02]  /*1e10*/  HFMA2 R7, -RZ, RZ, 0, 0 ;  /* 0x00000000ff077431 */ /* 0x000fe400000001ff */
[----:B------:R-:W-:Y:S01]  /*1e20*/  IMAD.MOV.U32 R6, RZ, RZ, R4 ;  /* 0x000000ffff067224 */ /* 0x000fe200078e0004 */
[----:B------:R-:W-:Y:S01]  /*1e30*/  LOP3.LUT R8, R12, 0x7ff, RZ, 0xc0, !PT ;  /* 0x000007ff0c087812 */ /* 0x000fe200078ec0ff */
[----:B------:R-:W-:-:S03]  /*1e40*/  IMAD.MOV.U32 R13, RZ, RZ, R5 ;  /* 0x000000ffff0d7224 */ /* 0x000fc600078e0005 */
[----:B------:R-:W-:-:S13]  /*1e50*/  ISETP.NE.AND P0, PT, R8, 0x7ff, PT ;  /* 0x000007ff0800780c */ /* 0x000fda0003f05270 */
[----:B------:R-:W-:Y:S05]  /*1e60*/  @!P0 BRA `(.L_x_32) ;  /* 0x00000008004c8947 */ /* 0x000fea0003800000 */
[----:B------:R-:W-:Y:S01]  /*1e70*/  VIADD R4, R8, 0xfffffc00 ;  /* 0xfffffc0008047836 */ /* 0x000fe20000000000 */
[----:B------:R-:W-:Y:S01]  /*1e80*/  BSSY.RECONVERGENT B2, `(.L_x_33) ;  /* 0x0000030000027945 */ /* 0x000fe20003800200 */
[----:B------:R-:W-:Y:S01]  /*1e90*/  IMAD.MOV.U32 R15, RZ, RZ, R5 ;  /* 0x000000ffff0f7224 */ /* 0x000fe200078e0005 */
[----:B------:R-:W-:Y:S02]  /*1ea0*/  CS2R R8, SRZ ;  /* 0x0000000000087805 */ /* 0x000fe4000001ff00 */
[----:B------:R-:W-:Y:S02]  /*1eb0*/  SHF.R.U32.HI R27, RZ, 0x6, R4 ;  /* 0x00000006ff1b7819 */ /* 0x000fe40000011604 */
[----:B------:R-:W-:Y:S02]  /*1ec0*/  ISETP.GE.U32.AND P0, PT, R4, 0x80, PT ;  /* 0x000000800400780c */ /* 0x000fe40003f06070 */
[C---:B------:R-:W-:Y:S02]  /*1ed0*/  IADD3 R10, PT, PT, -R27.reuse, 0x13, RZ ;  /* 0x000000131b0a7810 */ /* 0x040fe40007ffe1ff */
[----:B------:R-:W-:-:S02]  /*1ee0*/  IADD3 R11, PT, PT, -R27, 0xf, RZ ;  /* 0x0000000f1b0b7810 */ /* 0x000fc40007ffe1ff */
[----:B------:R-:W-:-:S04]  /*1ef0*/  SEL R10, R10, 0x12, P0 ;  /* 0x000000120a0a7807 */ /* 0x000fc80000000000 */
[----:B------:R-:W-:-:S13]  /*1f00*/  ISETP.GE.AND P0, PT, R11, R10, PT ;  /* 0x0000000a0b00720c */ /* 0x000fda0003f06270 */
[----:B------:R-:W-:Y:S05]  /*1f10*/  @P0 BRA `(.L_x_34) ;  /* 0x0000000000980947 */ /* 0x000fea0003800000 */
[----:B------:R-:W0:Y:S01]  /*1f20*/  LDC.64 R4, c[0x0][0x358] ;  /* 0x0000d600ff047b82 */ /* 0x000e220000000a00 */
[C---:B------:R-:W-:Y:S01]  /*1f30*/  SHF.L.U64.HI R29, R6.reuse, 0xb, R13 ;  /* 0x0000000b061d7819 */ /* 0x040fe2000001020d */
[----:B------:R-:W-:Y:S01]  /*1f40*/  BSSY.RECONVERGENT B3, `(.L_x_35) ;  /* 0x0000022000037945 */ /* 0x000fe20003800200 */
[----:B------:R-:W-:Y:S01]  /*1f50*/  IMAD.SHL.U32 R13, R6, 0x800, RZ ;  /* 0x00000800060d7824 */ /* 0x000fe200078e00ff */
[----:B------:R-:W-:Y:S01]  /*1f60*/  IADD3 R26, PT, PT, RZ, -R27, -R10 ;  /* 0x8000001bff1a7210 */ /* 0x000fe20007ffe80a */
[----:B------:R-:W-:Y:S01]  /*1f70*/  IMAD.MOV.U32 R28, RZ, RZ, RZ ;  /* 0x000000ffff1c7224 */ /* 0x000fe200078e00ff */
[----:B------:R-:W-:Y:S02]  /*1f80*/  CS2R R8, SRZ ;  /* 0x0000000000087805 */ /* 0x000fe4000001ff00 */
[----:B------:R-:W-:-:S07]  /*1f90*/  LOP3.LUT R29, R29, 0x80000000, RZ, 0xfc, !PT ;  /* 0x800000001d1d7812 */ /* 0x000fce00078efcff */
.L_x_36:
[----:B------:R-:W1:Y:S01]  /*1fa0*/  LDC.64 R6, c[0x4][0x40] ;  /* 0x01001000ff067b82 */ /* 0x000e620000000a00 */
[----:B0-----:R-:W-:Y:S02]  /*1fb0*/  R2UR UR8, R4 ;  /* 0x00000000040872ca */ /* 0x001fe400000e0000 */
[----:B------:R-:W-:Y:S01]  /*1fc0*/  R2UR UR9, R5 ;  /* 0x00000000050972ca */ /* 0x000fe200000e0000 */
[----:B-1----:R-:W-:-:S12]  /*1fd0*/  IMAD.WIDE R6, R11, 0x8, R6 ;  /* 0x000000080b067825 */ /* 0x002fd800078e0206 */
[----:B------:R-:W2:Y:S01]  /*1fe0*/  LDG.E.64.CONSTANT R6, desc[UR8][R6.64] ;  /* 0x0000000806067981 */ /* 0x000ea2000c1e9b00 */
[----:B------:R-:W-:Y:S02]  /*1ff0*/  VIADD R26, R26, 0x1 ;  /* 0x000000011a1a7836 */ /* 0x000fe40000000000 */
[----:B------:R-:W-:Y:S02]  /*2000*/  VIADD R11, R11, 0x1 ;  /* 0x000000010b0b7836 */ /* 0x000fe40000000000 */
[----:B--2---:R-:W-:-:S04]  /*2010*/  IMAD.WIDE.U32 R8, P2, R6, R13, R8 ;  /* 0x0000000d06087225 */ /* 0x004fc80007840008 */
[----:B------:R-:W-:Y:S02]  /*2020*/  IMAD R31, R6, R29, RZ ;  /* 0x0000001d061f7224 */ /* 0x000fe400078e02ff */
[CC--:B------:R-:W-:Y:S02]  /*2030*/  IMAD R30, R7.reuse, R13.reuse, RZ ;  /* 0x0000000d071e7224 */ /* 0x0c0fe400078e02ff */
[----:B------:R-:W-:Y:S01]  /*2040*/  IMAD.HI.U32 R33, R7, R13, RZ ;  /* 0x0000000d07217227 */ /* 0x000fe200078e00ff */
[----:B------:R-:W-:-:S03]  /*2050*/  IADD3 R9, P0, PT, R31, R9, RZ ;  /* 0x000000091f097210 */ /* 0x000fc60007f1e0ff */
[----:B------:R-:W-:Y:S01]  /*2060*/  IMAD R31, R28, 0x8, R1 ;  /* 0x000000081c1f7824 */ /* 0x000fe200078e0201 */
[----:B------:R-:W-:Y:S01]  /*2070*/  IADD3 R9, P1, PT, R30, R9, RZ ;  /* 0x000000091e097210 */ /* 0x000fe20007f3e0ff */
[----:B------:R-:W-:-:S04]  /*2080*/  IMAD.HI.U32 R30, R6, R29, RZ ;  /* 0x0000001d061e7227 */ /* 0x000fc800078e00ff */
[----:B------:R-:W-:Y:S01]  /*2090*/  IMAD.X R6, RZ, RZ, R30, P2 ;  /* 0x000000ffff067224 */ /* 0x000fe200010e061e */
[----:B------:R0:W-:Y:S01]  /*20a0*/  STL.64 [R31], R8 ;  /* 0x000000081f007387 */ /* 0x0001e20000100a00 */
[----:B------:R-:W-:-:S03]  /*20b0*/  IMAD.HI.U32 R30, R7, R29, RZ ;  /* 0x0000001d071e7227 */ /* 0x000fc600078e00ff */
[----:B------:R-:W-:Y:S01]  /*20c0*/  IADD3.X R6, P0, PT, R33, R6, RZ, P0, !PT ;  /* 0x0000000621067210 */ /* 0x000fe2000071e4ff */
[----:B------:R-:W-:Y:S02]  /*20d0*/  IMAD R7, R7, R29, RZ ;  /* 0x0000001d07077224 */ /* 0x000fe400078e02ff */
[----:B------:R-:W-:-:S03]  /*20e0*/  VIADD R28, R28, 0x1 ;  /* 0x000000011c1c7836 */ /* 0x000fc60000000000 */
[----:B------:R-:W-:Y:S01]  /*20f0*/  IADD3.X R7, P1, PT, R7, R6, RZ, P1, !PT ;  /* 0x0000000607077210 */ /* 0x000fe20000f3e4ff */
[----:B------:R-:W-:Y:S01]  /*2100*/  IMAD.X R6, RZ, RZ, R30, P0 ;  /* 0x000000ffff067224 */ /* 0x000fe200000e061e */
[----:B------:R-:W-:-:S03]  /*2110*/  ISETP.NE.AND P0, PT, R26, -0xf, PT ;  /* 0xfffffff11a00780c */ /* 0x000fc60003f05270 */
[----:B------:R-:W-:Y:S02]  /*2120*/  IMAD.X R6, RZ, RZ, R6, P1 ;  /* 0x000000ffff067224 */ /* 0x000fe400008e0606 */
[----:B0-----:R-:W-:Y:S02]  /*2130*/  IMAD.MOV.U32 R8, RZ, RZ, R7 ;  /* 0x000000ffff087224 */ /* 0x001fe400078e0007 */
[----:B------:R-:W-:-:S06]  /*2140*/  IMAD.MOV.U32 R9, RZ, RZ, R6 ;  /* 0x000000ffff097224 */ /* 0x000fcc00078e0006 */
[----:B------:R-:W-:Y:S05]  /*2150*/  @P0 BRA `(.L_x_36) ;  /* 0xfffffffc00900947 */ /* 0x000fea000383ffff */
[----:B------:R-:W-:Y:S05]  /*2160*/  BSYNC.RECONVERGENT B3 ;  /* 0x0000000000037941 */ /* 0x000fea0003800200 */
.L_x_35:
[----:B------:R-:W-:-:S07]  /*2170*/  IMAD.MOV.U32 R11, RZ, RZ, R10 ;  /* 0x000000ffff0b7224 */ /* 0x000fce00078e000a */
.L_x_34:
[----:B------:R-:W-:Y:S05]  /*2180*/  BSYNC.RECONVERGENT B2 ;  /* 0x0000000000027941 */ /* 0x000fea0003800200 */
.L_x_33:
[----:B------:R-:W-:Y:S01]  /*2190*/  LOP3.LUT P0, R33, R12, 0x3f, RZ, 0xc0, !PT ;  /* 0x0000003f0c217812 */ /* 0x000fe2000780c0ff */
[----:B------:R-:W-:-:S04]  /*21a0*/  IMAD.IADD R4, R27, 0x1, R11 ;  /* 0x000000011b047824 */ /* 0x000fc800078e020b */
[----:B------:R-:W-:-:S05]  /*21b0*/  IMAD.U32 R35, R4, 0x8, R1 ;  /* 0x0000000804237824 */ /* 0x000fca00078e0001 */
[----:B------:R0:W-:Y:S04]  /*21c0*/  STL.64 [R35+-0x78], R8 ;  /* 0xffff880823007387 */ /* 0x0001e80000100a00 */
[----:B------:R-:W2:Y:S04]  /*21d0*/  @P0 LDL.64 R12, [R1+0x8] ;  /* 0x00000800010c0983 */ /* 0x000ea80000100a00 */
[----:B------:R-:W3:Y:S04]  /*21e0*/  LDL.64 R6, [R1+0x10] ;  /* 0x0000100001067983 */ /* 0x000ee80000100a00 */
[----:B------:R-:W4:Y:S01]  /*21f0*/  LDL.64 R4, [R1+0x18] ;  /* 0x0000180001047983 */ /* 0x000f220000100a00 */
[----:B------:R-:W-:Y:S01]  /*2200*/  @P0 LOP3.LUT R10, R33, 0x3f, RZ, 0x3c, !PT ;  /* 0x0000003f210a0812 */ /* 0x000fe200078e3cff */
[----:B------:R-:W-:Y:S01]  /*2210*/  BSSY.RECONVERGENT B2, `(.L_x_37) ;  /* 0x0000034000027945 */ /* 0x000fe20003800200 */
[----:B--2---:R-:W-:-:S02]  /*2220*/  @P0 SHF.R.U64 R11, R12, 0x1, R13 ;  /* 0x000000010c0b0819 */ /* 0x004fc4000000120d */
[----:B------:R-:W-:Y:S02]  /*2230*/  @P0 SHF.R.U32.HI R13, RZ, 0x1, R13 ;  /* 0x00000001ff0d0819 */ /* 0x000fe4000001160d */
[--C-:B---3--:R-:W-:Y:S02]  /*2240*/  @P0 SHF.R.U32.HI R31, RZ, 0x1, R7.reuse ;  /* 0x00000001ff1f0819 */ /* 0x108fe40000011607 */
[C-C-:B------:R-:W-:Y:S02]  /*2250*/  @P0 SHF.R.U64 R29, R6.reuse, 0x1, R7.reuse ;  /* 0x00000001061d0819 */ /* 0x140fe40000001207 */
[CC--:B------:R-:W-:Y:S02]  /*2260*/  @P0 SHF.L.U64.HI R12, R6.reuse, R33.reuse, R7 ;  /* 0x00000021060c0219 */ /* 0x0c0fe40000010207 */
[----:B------:R-:W-:Y:S02]  /*2270*/  @P0 SHF.L.U32 R27, R6, R33, RZ ;  /* 0x00000021061b0219 */ /* 0x000fe400000006ff */
[----:B0-----:R-:W-:-:S02]  /*2280*/  @P0 SHF.R.U64 R8, R11, R10, R13 ;  /* 0x0000000a0b080219 */ /* 0x001fc4000000120d */
[-C--:B------:R-:W-:Y:S02]  /*2290*/  @P0 SHF.R.U32.HI R9, RZ, R10.reuse, R13 ;  /* 0x0000000aff090219 */ /* 0x080fe4000001160d */
[----:B----4-:R-:W-:Y:S02]  /*22a0*/  @P0 SHF.L.U32 R11, R4, R33, RZ ;  /* 0x00000021040b0219 */ /* 0x010fe400000006ff */
[----:B------:R-:W-:Y:S02]  /*22b0*/  @P0 SHF.R.U64 R26, R29, R10, R31 ;  /* 0x0000000a1d1a0219 */ /* 0x000fe4000000121f */
[----:B------:R-:W-:Y:S02]  /*22c0*/  @P0 LOP3.LUT R6, R27, R8, RZ, 0xfc, !PT ;  /* 0x000000081b060212 */ /* 0x000fe400078efcff */
[----:B------:R-:W-:Y:S02]  /*22d0*/  @P0 LOP3.LUT R7, R12, R9, RZ, 0xfc, !PT ;  /* 0x000000090c070212 */ /* 0x000fe400078efcff */
[----:B------:R-:W-:-:S02]  /*22e0*/  @P0 SHF.L.U64.HI R33, R4, R33, R5 ;  /* 0x0000002104210219 */ /* 0x000fc40000010205 */
[----:B------:R-:W-:Y:S02]  /*22f0*/  @P0 LOP3.LUT R4, R11, R26, RZ, 0xfc, !PT ;  /* 0x0000001a0b040212 */ /* 0x000fe400078efcff */
[----:B------:R-:W-:Y:S02]  /*2300*/  @P0 SHF.R.U32.HI R10, RZ, R10, R31 ;  /* 0x0000000aff0a0219 */ /* 0x000fe4000001161f */
[C---:B------:R-:W-:Y:S02]  /*2310*/  SHF.L.U32 R8, R6.reuse, 0x2, RZ ;  /* 0x0000000206087819 */ /* 0x040fe400000006ff */
[----:B------:R-:W-:Y:S02]  /*2320*/  SHF.L.U64.HI R12, R6, 0x2, R7 ;  /* 0x00000002060c7819 */ /* 0x000fe40000010207 */
[----:B------:R-:W-:Y:S02]  /*2330*/  SHF.L.W.U32.HI R6, R7, 0x2, R4 ;  /* 0x0000000207067819 */ /* 0x000fe40000010e04 */
[----:B------:R-:W-:-:S02]  /*2340*/  @P0 LOP3.LUT R5, R33, R10, RZ, 0xfc, !PT ;  /* 0x0000000a21050212 */ /* 0x000fc400078efcff */
[----:B------:R-:W-:Y:S02]  /*2350*/  IADD3 RZ, P0, PT, RZ, -R8, RZ ;  /* 0x80000008ffff7210 */ /* 0x000fe40007f1e0ff */
[----:B------:R-:W-:Y:S02]  /*2360*/  LOP3.LUT R7, RZ, R12, RZ, 0x33, !PT ;  /* 0x0000000cff077212 */ /* 0x000fe400078e33ff */
[----:B------:R-:W-:Y:S02]  /*2370*/  SHF.L.W.U32.HI R4, R4, 0x2, R5 ;  /* 0x0000000204047819 */ /* 0x000fe40000010e05 */
[----:B------:R-:W-:Y:S02]  /*2380*/  LOP3.LUT R10, RZ, R6, RZ, 0x33, !PT ;  /* 0x00000006ff0a7212 */ /* 0x000fe400078e33ff */
[----:B------:R-:W-:Y:S02]  /*2390*/  IADD3.X R9, P0, PT, RZ, R7, RZ, P0, !PT ;  /* 0x00000007ff097210 */ /* 0x000fe4000071e4ff */
[----:B------:R-:W-:-:S02]  /*23a0*/  LOP3.LUT R7, RZ, R4, RZ, 0x33, !PT ;  /* 0x00000004ff077212 */ /* 0x000fc400078e33ff */
[----:B------:R-:W-:Y:S02]  /*23b0*/  IADD3.X R11, P1, PT, RZ, R10, RZ, P0, !PT ;  /* 0x0000000aff0b7210 */ /* 0x000fe4000073e4ff */
[----:B------:R-:W-:-:S03]  /*23c0*/  ISETP.GT.U32.AND P2, PT, R6, -0x1, PT ;  /* 0xffffffff0600780c */ /* 0x000fc60003f44070 */
[----:B------:R-:W-:Y:S01]  /*23d0*/  IMAD.X R7, RZ, RZ, R7, P1 ;  /* 0x000000ffff077224 */ /* 0x000fe200008e0607 */
[----:B------:R-:W-:-:S04]  /*23e0*/  ISETP.GT.AND.EX P0, PT, R4, -0x1, PT, P2 ;  /* 0xffffffff0400780c */ /* 0x000fc80003f04320 */
[----:B------:R-:W-:Y:S02]  /*23f0*/  SEL R7, R4, R7, P0 ;  /* 0x0000000704077207 */ /* 0x000fe40000000000 */
[----:B------:R-:W-:Y:S02]  /*2400*/  SEL R13, R6, R11, P0 ;  /* 0x0000000b060d7207 */ /* 0x000fe40000000000 */
[----:B------:R-:W-:Y:S02]  /*2410*/  ISETP.NE.U32.AND P1, PT, R7, RZ, PT ;  /* 0x000000ff0700720c */ /* 0x000fe40003f25070 */
[----:B------:R-:W-:Y:S02]  /*2420*/  SEL R9, R12, R9, P0 ;  /* 0x000000090c097207 */ /* 0x000fe40000000000 */
[----:B------:R-:W-:Y:S01]  /*2430*/  SEL R10, R13, R7, !P1 ;  /* 0x000000070d0a7207 */ /* 0x000fe20004800000 */
[----:B------:R-:W-:-:S05]  /*2440*/  @!P0 IMAD.MOV R8, RZ, RZ, -R8 ;  /* 0x000000ffff088224 */ /* 0x000fca00078e0a08 */
[----:B------:R-:W0:Y:S02]  /*2450*/  FLO.U32 R10, R10 ;  /* 0x0000000a000a7300 */ /* 0x000e2400000e0000 */
[C---:B0-----:R-:W-:Y:S02]  /*2460*/  IADD3 R11, PT, PT, -R10.reuse, 0x1f, RZ ;  /* 0x0000001f0a0b7810 */ /* 0x041fe40007ffe1ff */
[----:B------:R-:W-:-:S03]  /*2470*/  IADD3 R6, PT, PT, -R10, 0x3f, RZ ;  /* 0x0000003f0a067810 */ /* 0x000fc60007ffe1ff */
[----:B------:R-:W-:-:S05]  /*2480*/  @P1 IMAD.MOV R6, RZ, RZ, R11 ;  /* 0x000000ffff061224 */ /* 0x000fca00078e020b */
[----:B------:R-:W-:-:S13]  /*2490*/  ISETP.NE.AND P1, PT, R6, RZ, PT ;  /* 0x000000ff0600720c */ /* 0x000fda0003f25270 */
[----:B------:R-:W-:Y:S05]  /*24a0*/  @!P1 BRA `(.L_x_38) ;  /* 0x0000000000289947 */ /* 0x000fea0003800000 */
[--C-:B------:R-:W-:Y:S02]  /*24b0*/  SHF.R.U64 R10, R8, 0x1, R9.reuse ;  /* 0x00000001080a7819 */ /* 0x100fe40000001209 */
[C---:B------:R-:W-:Y:S02]  /*24c0*/  LOP3.LUT R8, R6.reuse, 0x3f, RZ, 0xc0, !PT ;  /* 0x0000003f06087812 */ /* 0x040fe400078ec0ff */
[----:B------:R-:W-:Y:S02]  /*24d0*/  SHF.R.U32.HI R12, RZ, 0x1, R9 ;  /* 0x00000001ff0c7819 */ /* 0x000fe40000011609 */
[----:B------:R-:W-:Y:S02]  /*24e0*/  LOP3.LUT R9, R6, 0x3f, RZ, 0xc, !PT ;  /* 0x0000003f06097812 */ /* 0x000fe400078e0cff */
[CC--:B------:R-:W-:Y:S02]  /*24f0*/  SHF.L.U64.HI R26, R13.reuse, R8.reuse, R7 ;  /* 0x000000080d1a7219 */ /* 0x0c0fe40000010207 */
[----:B------:R-:W-:-:S02]  /*2500*/  SHF.L.U32 R8, R13, R8, RZ ;  /* 0x000000080d087219 */ /* 0x000fc400000006ff */
[-CC-:B------:R-:W-:Y:S02]  /*2510*/  SHF.R.U64 R7, R10, R9.reuse, R12.reuse ;  /* 0x000000090a077219 */ /* 0x180fe4000000120c */
[----:B------:R-:W-:Y:S02]  /*2520*/  SHF.R.U32.HI R9, RZ, R9, R12 ;  /* 0x00000009ff097219 */ /* 0x000fe4000001160c */
[----:B------:R-:W-:Y:S02]  /*2530*/  LOP3.LUT R13, R8, R7, RZ, 0xfc, !PT ;  /* 0x00000007080d7212 */ /* 0x000fe400078efcff */
[----:B------:R-:W-:-:S07]  /*2540*/  LOP3.LUT R7, R26, R9, RZ, 0xfc, !PT ;  /* 0x000000091a077212 */ /* 0x000fce00078efcff */
.L_x_38:
[----:B------:R-:W-:Y:S05]  /*2550*/  BSYNC.RECONVERGENT B2 ;  /* 0x0000000000027941 */ /* 0x000fea0003800200 */
.L_x_37:
[----:B------:R-:W-:-:S04]  /*2560*/  IMAD.WIDE.U32 R10, R13, 0x2168c235, RZ ;  /* 0x2168c2350d0a7825 */ /* 0x000fc800078e00ff */
[----:B------:R-:W-:Y:S01]  /*2570*/  IMAD.MOV.U32 R8, RZ, RZ, R11 ;  /* 0x000000ffff087224 */ /* 0x000fe200078e000b */
[----:B------:R-:W-:Y:S01]  /*2580*/  IADD3 RZ, P1, PT, R10, R10, RZ ;  /* 0x0000000a0aff7210 */ /* 0x000fe20007f3e0ff */
[----:B------:R-:W-:Y:S02]  /*2590*/  IMAD.MOV.U32 R9, RZ, RZ, RZ ;  /* 0x000000ffff097224 */ /* 0x000fe400078e00ff */
[----:B------:R-:W-:-:S04]  /*25a0*/  IMAD.HI.U32 R11, R7, -0x36f0255e, RZ ;  /* 0xc90fdaa2070b7827 */ /* 0x000fc800078e00ff */
[----:B------:R-:W-:-:S04]  /*25b0*/  IMAD.WIDE.U32 R8, R13, -0x36f0255e, R8 ;  /* 0xc90fdaa20d087825 */ /* 0x000fc800078e0008 */
[C---:B------:R-:W-:Y:S02]  /*25c0*/  IMAD R13, R7.reuse, -0x36f0255e, RZ ;  /* 0xc90fdaa2070d7824 */ /* 0x040fe400078e02ff */
[----:B------:R-:W-:-:S04]  /*25d0*/  IMAD.WIDE.U32 R8, P2, R7, 0x2168c235, R8 ;  /* 0x2168c23507087825 */ /* 0x000fc80007840008 */
[----:B------:R-:W-:Y:S01]  /*25e0*/  IMAD.X R7, RZ, RZ, R11, P2 ;  /* 0x000000ffff077224 */ /* 0x000fe200010e060b */
[----:B------:R-:W-:Y:S02]  /*25f0*/  IADD3 R9, P2, PT, R13, R9, RZ ;  /* 0x000000090d097210 */ /* 0x000fe40007f5e0ff */
[----:B------:R-:W-:Y:S02]  /*2600*/  IADD3.X RZ, P1, PT, R8, R8, RZ, P1, !PT ;  /* 0x0000000808ff7210 */ /* 0x000fe40000f3e4ff */
[C---:B------:R-:W-:Y:S01]  /*2610*/  ISETP.GT.U32.AND P3, PT, R9.reuse, RZ, PT ;  /* 0x000000ff0900720c */ /* 0x040fe20003f64070 */
[----:B------:R-:W-:Y:S01]  /*2620*/  IMAD.X R7, RZ, RZ, R7, P2 ;  /* 0x000000ffff077224 */ /* 0x000fe200010e0607 */
[----:B------:R-:W-:-:S04]  /*2630*/  IADD3.X R8, P2, PT, R9, R9, RZ, P1, !PT ;  /* 0x0000000909087210 */ /* 0x000fc80000f5e4ff */
[C---:B------:R-:W-:Y:S01]  /*2640*/  ISETP.GT.AND.EX P1, PT, R7.reuse, RZ, PT, P3 ;  /* 0x000000ff0700720c */ /* 0x040fe20003f24330 */
[----:B------:R-:W-:-:S03]  /*2650*/  IMAD.X R10, R7, 0x1, R7, P2 ;  /* 0x00000001070a7824 */ /* 0x000fc600010e0607 */
[----:B------:R-:W-:Y:S02]  /*2660*/  SEL R8, R8, R9, P1 ;  /* 0x0000000908087207 */ /* 0x000fe40000800000 */
[----:B------:R-:W-:Y:S02]  /*2670*/  SEL R10, R10, R7, P1 ;  /* 0x000000070a0a7207 */ /* 0x000fe40000800000 */
[----:B------:R-:W-:Y:S02]  /*2680*/  IADD3 R7, P2, PT, R8, 0x1, RZ ;  /* 0x0000000108077810 */ /* 0x000fe40007f5e0ff */
[----:B------:R-:W-:Y:S02]  /*2690*/  SEL R9, RZ, 0xffffffff, !P1 ;  /* 0xffffffffff097807 */ /* 0x000fe40004800000 */
[----:B------:R-:W-:Y:S01]  /*26a0*/  LOP3.LUT P1, R15, R15, 0x80000000, RZ, 0xc0, !PT ;  /* 0x800000000f0f7812 */ /* 0x000fe2000782c0ff */
[----:B------:R-:W-:Y:S02]  /*26b0*/  IMAD.X R8, RZ, RZ, R10, P2 ;  /* 0x000000ffff087224 */ /* 0x000fe400010e060a */
[----:B------:R-:W-:Y:S01]  /*26c0*/  IMAD.IADD R9, R9, 0x1, -R6 ;  /* 0x0000000109097824 */ /* 0x000fe200078e0a06 */
[----:B------:R-:W-:-:S02]  /*26d0*/  @!P0 LOP3.LUT R15, R15, 0x80000000, RZ, 0x3c, !PT ;  /* 0x800000000f0f8812 */ /* 0x000fc400078e3cff */
[----:B------:R-:W-:-:S04]  /*26e0*/  SHF.R.U64 R7, R7, 0xa, R8 ;  /* 0x0000000a07077819 */ /* 0x000fc80000001208 */
[----:B------:R-:W-:-:S04]  /*26f0*/  IADD3 R7, P2, PT, R7, 0x1, RZ ;  /* 0x0000000107077810 */ /* 0x000fc80007f5e0ff */
[----:B------:R-:W-:-:S04]  /*2700*/  LEA.HI.X R8, R8, RZ, RZ, 0x16, P2 ;  /* 0x000000ff08087211 */ /* 0x000fc800010fb4ff */
[--C-:B------:R-:W-:Y:S02]  /*2710*/  SHF.R.U64 R6, R7, 0x1, R8.reuse ;  /* 0x0000000107067819 */ /* 0x100fe40000001208 */
[----:B------:R-:W-:Y:S01]  /*2720*/  SHF.R.U32.HI R7, RZ, 0x1e, R5 ;  /* 0x0000001eff077819 */ /* 0x000fe20000011605 */
[----:B------:R-:W-:Y:S01]  /*2730*/  IMAD.SHL.U32 R5, R9, 0x100000, RZ ;  /* 0x0010000009057824 */ /* 0x000fe200078e00ff */
[----:B------:R-:W-:Y:S02]  /*2740*/  SHF.R.U32.HI R8, RZ, 0x1, R8 ;  /* 0x00000001ff087819 */ /* 0x000fe40000011608 */
[----:B------:R-:W-:Y:S02]  /*2750*/  IADD3 R6, P2, P3, RZ, RZ, R6 ;  /* 0x000000ffff067210 */ /* 0x000fe40007b5e006 */
[----:B------:R-:W-:Y:S02]  /*2760*/  LEA.HI R7, R4, R7, RZ, 0x1 ;  /* 0x0000000704077211 */ /* 0x000fe400078f08ff */
[----:B------:R-:W-:-:S03]  /*2770*/  IADD3.X R4, PT, PT, R5, 0x3fe00000, R8, P2, P3 ;  /* 0x3fe0000005047810 */ /* 0x000fc600017e6408 */
[----:B------:R-:W-:Y:S01]  /*2780*/  @P1 IMAD.MOV R7, RZ, RZ, -R7 ;  /* 0x000000ffff071224 */ /* 0x000fe200078e0a07 */
[----:B------:R-:W-:-:S07]  /*2790*/  LOP3.LUT R13, R4, R15, RZ, 0xfc, !PT ;  /* 0x0000000f040d7212 */ /* 0x000fce00078efcff */
.L_x_32:
[----:B------:R-:W-:Y:S02]  /*27a0*/  IMAD.MOV.U32 R15, RZ, RZ, 0x0 ;  /* 0x00000000ff0f7424 */ /* 0x000fe400078e00ff */
[----:B------:R-:W-:Y:S02]  /*27b0*/  IMAD.MOV.U32 R30, RZ, RZ, R7 ;  /* 0x000000ffff1e7224 */ /* 0x000fe400078e0007 */
[----:B------:R-:W-:Y:S01]  /*27c0*/  IMAD.MOV.U32 R7, RZ, RZ, R13 ;  /* 0x000000ffff077224 */ /* 0x000fe200078e000d */
[----:B------:R-:W-:Y:S06]  /*27d0*/  RET.REL.NODEC R14 `(_Z18blackScholesKernelPfS_S_S_S_S_iiS_) ;  /* 0xffffffd80e087950 */ /* 0x000fec0003c3ffff */
.L_x_39:
[----:B------:R-:W-:-:S00]  /*27e0*/  BRA `(.L_x_39) ;  /* 0xfffffffc00fc7947 */ /* 0x000fc0000383ffff */
[----:B------:R-:W-:-:S00]  /*27f0*/  NOP ;  /* 0x0000000000007918 */ /* 0x000fc00000000000 */
        /* <DEDUP_REMOVED lines=8> */
.L_x_43:


//--------------------- .nv.global.init           --------------------------
	.section	.nv.global.init,"aw",@progbits
	.align	16
.nv.global.init:
	.type		__cudart_sin_cos_coeffs,@object
	.size		__cudart_sin_cos_coeffs,(__cudart_i2opi_d - __cudart_sin_cos_coeffs)
__cudart_sin_cos_coeffs:
        /*0000*/ 	.byte	0x46, 0xd2, 0xb0, 0x2c, 0xf1, 0xe5, 0x5a, 0xbe, 0x92, 0xe3, 0xac, 0x69, 0xe3, 0x1d, 0xc7, 0x3e
        /*0010*/ 	.byte	0xa1, 0x62, 0xdb, 0x19, 0xa0, 0x01, 0x2a, 0xbf, 0x18, 0x08, 0x11, 0x11, 0x11, 0x11, 0x81, 0x3f
        /*0020*/ 	.byte	0x54, 0x55, 0x55, 0x55, 0x55, 0x55, 0xc5, 0xbf, 0x00, 0x00, 0x00, 0x00, 0x00, 0x00, 0x00, 0x00
        /*0030*/ 	.byte	0x00, 0x00, 0x00, 0x00, 0x00, 0x00, 0x00, 0x00, 0x64, 0x81, 0xfd, 0x20, 0x83, 0xff, 0xa8, 0xbd
        /*0040*/ 	.byte	0x28, 0x85, 0xef, 0xc1, 0xa7, 0xee, 0x21, 0x3e, 0xd9, 0xe6, 0x06, 0x8e, 0x4f, 0x7e, 0x92, 0xbe
        /*0050*/ 	.byte	0xe9, 0xbc, 0xdd, 0x19, 0xa0, 0x01, 0xfa, 0x3e, 0x47, 0x5d, 0xc1, 0x16, 0x6c, 0xc1, 0x56, 0xbf
        /*0060*/ 	.byte	0x51, 0x55, 0x55, 0x55, 0x55, 0x55, 0xa5, 0x3f, 0x00, 0x00, 0x00, 0x00, 0x00, 0x00, 0xe0, 0xbf
        /*0070*/ 	.byte	0x00, 0x00, 0x00, 0x00, 0x00, 0x00, 0xf0, 0x3f, 0x00, 0x00, 0x00, 0x00, 0x00, 0x00, 0x00, 0x00
	.type		__cudart_i2opi_d,@object
	.size		__cudart_i2opi_d,(mrg32k3aM1SubSeq - __cudart_i2opi_d)
__cudart_i2opi_d:
        /* <DEDUP_REMOVED lines=9> */
	.type		mrg32k3aM1SubSeq,@object
	.size		mrg32k3aM1SubSeq,(mrg32k3aM2SubSeq - mrg32k3aM1SubSeq)
mrg32k3aM1SubSeq:
        /* <DEDUP_REMOVED lines=126> */
	.type		mrg32k3aM2SubSeq,@object
	.size		mrg32k3aM2SubSeq,(mrg32k3aM1 - mrg32k3aM2SubSeq)
mrg32k3aM2SubSeq:
        /* <DEDUP_REMOVED lines=126> */
	.type		mrg32k3aM1,@object
	.size		mrg32k3aM1,(mrg32k3aM1Seq - mrg32k3aM1)
mrg32k3aM1:
        /* <DEDUP_REMOVED lines=144> */
	.type		mrg32k3aM1Seq,@object
	.size		mrg32k3aM1Seq,(mrg32k3aM2 - mrg32k3aM1Seq)
mrg32k3aM1Seq:
        /* <DEDUP_REMOVED lines=144> */
	.type		mrg32k3aM2,@object
	.size		mrg32k3aM2,(mrg32k3aM2Seq - mrg32k3aM2)
mrg32k3aM2:
        /* <DEDUP_REMOVED lines=144> */
	.type		mrg32k3aM2Seq,@object
	.size		mrg32k3aM2Seq,(precalc_xorwow_matrix - mrg32k3aM2Seq)
mrg32k3aM2Seq:
        /* <DEDUP_REMOVED lines=144> */
	.type		precalc_xorwow_matrix,@object
	.size		precalc_xorwow_matrix,(precalc_xorwow_offset_matrix - precalc_xorwow_matrix)
precalc_xorwow_matrix:
        /* <DEDUP_REMOVED lines=6400> */
	.type		precalc_xorwow_offset_matrix,@object
	.size		precalc_xorwow_offset_matrix,(.L_1 - precalc_xorwow_offset_matrix)
precalc_xorwow_offset_matrix:
        /* <DEDUP_REMOVED lines=6400> */
.L_1:


//--------------------- .nv.shared.reserved.0     --------------------------
	.section	.nv.shared.reserved.0,"aw",@nobits
	.weak		__nv_reservedSMEM_offset_0_alias
	.size		__nv_reservedSMEM_offset_0_alias, 0, 64
	.other		__nv_reservedSMEM_offset_0_alias,@"STO_CUDA_RESERVED_SHARED STV_DEFAULT"
__nv_reservedSMEM_offset_0_alias:
	.zero		0
	.zero		64


//--------------------- .nv.constant0._Z18blackScholesKernelPfS_S_S_S_S_iiS_ --------------------------
	.section	.nv.constant0._Z18blackScholesKernelPfS_S_S_S_S_iiS_,"a",@progbits
	.sectionflags	@""
	.align	4
.nv.constant0._Z18blackScholesKernelPfS_S_S_S_S_iiS_:
	.zero		960


//--------------------- SYMBOLS --------------------------

	.type		.nv.reservedSmem.offset0,@object
	.size		.nv.reservedSmem.offset0,0x4
